	.target	sm_100a

	.elftype	@"ET_EXEC"


//--------------------- .note.nv.tkinfo           --------------------------
	.section	.note.nv.tkinfo,"",@"SHT_NOTE"
	.sectionflags	@"SHF_NOTE_NV_TKINFO"
	.tkinfo
        /*0018*/ 	.word	0x00000002
        /*0030*/ 	.string	""
        /*0030*/ 	.string	"ptxas"
        /*0030*/ 	.string	"Cuda compilation tools, release 13.0, V13.0.88"
        /*0030*/ 	.string	"Build cuda_13.0.r13.0/compiler.36424714_0"
        /*0030*/ 	.string	"-arch sm_100a -m 64 "



//--------------------- .note.nv.cuinfo           --------------------------
	.section	.note.nv.cuinfo,"",@"SHT_NOTE"
	.sectionflags	@"SHF_NOTE_NV_CUINFO"
        /*0018*/ 	.short	0x0002
        /*001a*/ 	.short	0x0064
        /*001c*/ 	.short	0x0082
	.zero		2


//--------------------- .nv.info                  --------------------------
	.section	.nv.info,"",@"SHT_CUDA_INFO"
	.align	4


	//----- nvinfo : EIATTR_REGCOUNT
	.align		4
        /*0000*/ 	.byte	0x04, 0x2f
        /*0002*/ 	.short	(.L_16 - .L_15)
	.align		4
.L_15:
        /*0004*/ 	.word	index@(_ZN7cutlass13device_kernelINS_4gemm6kernel13GemmUniversalIN4cute5tupleIJiiiiEEENS1_10collective13CollectiveMmaINS1_35MainloopSm100TmaUmmaWarpSpecializedILi22ELi2ELi4ENS5_IJNS4_1CILi1EEESB_SB_EEEEENS5_IJNSA_ILi64EEENSA_ILi16EEENSA_ILi128EEEEEEaNS5_IJlSB_lEEEaSI_NS4_8TiledMMAINS4_8MMA_AtomIJNS4_15SM100_MMA_S8_SSIaaiLi64ELi16ELNS4_4UMMA5MajorE0ELSN_0ELNSM_8SaturateE0EEEEEENS4_6LayoutISC_NS5_IJNSA_ILi0EEESS_SS_EEEEENS5_IJNS4_10UnderscoreESV_SV_EEEEENS4_13SM90_TMA_LOADENS4_14ComposedLayoutINS4_7SwizzleILi3ELi4ELi3EEENS4_18smem_ptr_flag_bitsILi8EEENSR_INS5_IJNSA_ILi8EEESG_EEENS5_IJSG_SB_EEEEEEEvNS4_8identityESY_S18_vS19_EENS_8epilogue10collective18CollectiveEpilogueINS1B_23Sm100TmaWarpSpecializedILi1ELi1ELi8ELb0ELb0EEEJSH_NS5_IJNSR_ISE_SB_EENSR_ISF_SB_EEEEEaSI_aSI_NS1B_6fusion15FusionCallbacksIS1F_NS1J_17LinearCombinationIaiaiLNS_15FloatRoundStyleE2EEESH_S1I_JEEENS4_5SM1004TMEM4LOAD25SM100_TMEM_LOAD_16dp32b8xESY_NSZ_INS10_ILi0ELi4ELi3EEES13_NSR_INS5_IJS14_SF_EEENS5_IJSF_SB_EEEEEEENS4_39AutoVectorizingCopyWithAssumedAlignmentILi128EEENS4_14SM90_TMA_STOREES1X_S1Z_S1Z_EEEvvEEEEvNT_6ParamsE)
        /*0008*/ 	.word	0x00000038


	//----- nvinfo : EIATTR_FRAME_SIZE
	.align		4
.L_16:
        /*000c*/ 	.byte	0x04, 0x11
        /*000e*/ 	.short	(.L_18 - .L_17)
	.align		4
.L_17:
        /*0010*/ 	.word	index@($__internal_2_$__cuda_sm10x_tcgen05_guardrail_trap_unallocated_columns_being_dealloced)
        /*0014*/ 	.word	0x00000000


	//----- nvinfo : EIATTR_FRAME_SIZE
	.align		4
.L_18:
        /*0018*/ 	.byte	0x04, 0x11
        /*001a*/ 	.short	(.L_20 - .L_19)
	.align		4
.L_19:
        /*001c*/ 	.word	index@($__internal_1_$__cuda_sm10x_tcgen05_guardrail_trap_phase_invalid_during_alloc)
        /*0020*/ 	.word	0x00000000


	//----- nvinfo : EIATTR_FRAME_SIZE
	.align		4
.L_20:
        /*0024*/ 	.byte	0x04, 0x11
        /*0026*/ 	.short	(.L_22 - .L_21)
	.align		4
.L_21:
        /*0028*/ 	.word	index@($__internal_0_$__cuda_sm10x_tcgen05_guardrail_trap_col_being_dealloced_not_returned_by_alloc)
        /*002c*/ 	.word	0x00000000


	//----- nvinfo : EIATTR_FRAME_SIZE
	.align		4
.L_22:
        /*0030*/ 	.byte	0x04, 0x11
        /*0032*/ 	.short	(.L_24 - .L_23)
	.align		4
.L_23:
        /*0034*/ 	.word	index@(_ZN7cutlass13device_kernelINS_4gemm6kernel13GemmUniversalIN4cute5tupleIJiiiiEEENS1_10collective13CollectiveMmaINS1_35MainloopSm100TmaUmmaWarpSpecializedILi22ELi2ELi4ENS5_IJNS4_1CILi1EEESB_SB_EEEEENS5_IJNSA_ILi64EEENSA_ILi16EEENSA_ILi128EEEEEEaNS5_IJlSB_lEEEaSI_NS4_8TiledMMAINS4_8MMA_AtomIJNS4_15SM100_MMA_S8_SSIaaiLi64ELi16ELNS4_4UMMA5MajorE0ELSN_0ELNSM_8SaturateE0EEEEEENS4_6LayoutISC_NS5_IJNSA_ILi0EEESS_SS_EEEEENS5_IJNS4_10UnderscoreESV_SV_EEEEENS4_13SM90_TMA_LOADENS4_14ComposedLayoutINS4_7SwizzleILi3ELi4ELi3EEENS4_18smem_ptr_flag_bitsILi8EEENSR_INS5_IJNSA_ILi8EEESG_EEENS5_IJSG_SB_EEEEEEEvNS4_8identityESY_S18_vS19_EENS_8epilogue10collective18CollectiveEpilogueINS1B_23Sm100TmaWarpSpecializedILi1ELi1ELi8ELb0ELb0EEEJSH_NS5_IJNSR_ISE_SB_EENSR_ISF_SB_EEEEEaSI_aSI_NS1B_6fusion15FusionCallbacksIS1F_NS1J_17LinearCombinationIaiaiLNS_15FloatRoundStyleE2EEESH_S1I_JEEENS4_5SM1004TMEM4LOAD25SM100_TMEM_LOAD_16dp32b8xESY_NSZ_INS10_ILi0ELi4ELi3EEES13_NSR_INS5_IJS14_SF_EEENS5_IJSF_SB_EEEEEEENS4_39AutoVectorizingCopyWithAssumedAlignmentILi128EEENS4_14SM90_TMA_STOREES1X_S1Z_S1Z_EEEvvEEEEvNT_6ParamsE)
        /*0038*/ 	.word	0x00000000


	//----- nvinfo : EIATTR_MIN_STACK_SIZE
	.align		4
.L_24:
        /*003c*/ 	.byte	0x04, 0x12
        /*003e*/ 	.short	(.L_26 - .L_25)
	.align		4
.L_25:
        /*0040*/ 	.word	index@(_ZN7cutlass13device_kernelINS_4gemm6kernel13GemmUniversalIN4cute5tupleIJiiiiEEENS1_10collective13CollectiveMmaINS1_35MainloopSm100TmaUmmaWarpSpecializedILi22ELi2ELi4ENS5_IJNS4_1CILi1EEESB_SB_EEEEENS5_IJNSA_ILi64EEENSA_ILi16EEENSA_ILi128EEEEEEaNS5_IJlSB_lEEEaSI_NS4_8TiledMMAINS4_8MMA_AtomIJNS4_15SM100_MMA_S8_SSIaaiLi64ELi16ELNS4_4UMMA5MajorE0ELSN_0ELNSM_8SaturateE0EEEEEENS4_6LayoutISC_NS5_IJNSA_ILi0EEESS_SS_EEEEENS5_IJNS4_10UnderscoreESV_SV_EEEEENS4_13SM90_TMA_LOADENS4_14ComposedLayoutINS4_7SwizzleILi3ELi4ELi3EEENS4_18smem_ptr_flag_bitsILi8EEENSR_INS5_IJNSA_ILi8EEESG_EEENS5_IJSG_SB_EEEEEEEvNS4_8identityESY_S18_vS19_EENS_8epilogue10collective18CollectiveEpilogueINS1B_23Sm100TmaWarpSpecializedILi1ELi1ELi8ELb0ELb0EEEJSH_NS5_IJNSR_ISE_SB_EENSR_ISF_SB_EEEEEaSI_aSI_NS1B_6fusion15FusionCallbacksIS1F_NS1J_17LinearCombinationIaiaiLNS_15FloatRoundStyleE2EEESH_S1I_JEEENS4_5SM1004TMEM4LOAD25SM100_TMEM_LOAD_16dp32b8xESY_NSZ_INS10_ILi0ELi4ELi3EEES13_NSR_INS5_IJS14_SF_EEENS5_IJSF_SB_EEEEEEENS4_39AutoVectorizingCopyWithAssumedAlignmentILi128EEENS4_14SM90_TMA_STOREES1X_S1Z_S1Z_EEEvvEEEEvNT_6ParamsE)
        /*0044*/ 	.word	0x00000000
.L_26:


//--------------------- .nv.compat                --------------------------
	.section	.nv.compat,"",@"SHT_CUDA_COMPAT_INFO"
	.align	4
        /*0000*/ 	.byte	0x02, 0x09, 0x01, 0x00, 0x02, 0x02, 0x03, 0x00, 0x02, 0x05, 0x06, 0x00, 0x03, 0x07, 0x01, 0x01
        /*0010*/ 	.byte	0x02, 0x03, 0x01, 0x00, 0x02, 0x06, 0x01, 0x00, 0x04, 0x0b, 0x08, 0x00, 0x01, 0x00, 0x00, 0x00
        /*0020*/ 	.byte	0x00, 0x00, 0x00, 0x00


//--------------------- .nv.info._ZN7cutlass13device_kernelINS_4gemm6kernel13GemmUniversalIN4cute5tupleIJiiiiEEENS1_10collective13CollectiveMmaINS1_35MainloopSm100TmaUmmaWarpSpecializedILi22ELi2ELi4ENS5_IJNS4_1CILi1EEESB_SB_EEEEENS5_IJNSA_ILi64EEENSA_ILi16EEENSA_ILi128EEEEEEaNS5_IJlSB_lEEEaSI_NS4_8TiledMMAINS4_8MMA_AtomIJNS4_15SM100_MMA_S8_SSIaaiLi64ELi16ELNS4_4UMMA5MajorE0ELSN_0ELNSM_8SaturateE0EEEEEENS4_6LayoutISC_NS5_IJNSA_ILi0EEESS_SS_EEEEENS5_IJNS4_10UnderscoreESV_SV_EEEEENS4_13SM90_TMA_LOADENS4_14ComposedLayoutINS4_7SwizzleILi3ELi4ELi3EEENS4_18smem_ptr_flag_bitsILi8EEENSR_INS5_IJNSA_ILi8EEESG_EEENS5_IJSG_SB_EEEEEEEvNS4_8identityESY_S18_vS19_EENS_8epilogue10collective18CollectiveEpilogueINS1B_23Sm100TmaWarpSpecializedILi1ELi1ELi8ELb0ELb0EEEJSH_NS5_IJNSR_ISE_SB_EENSR_ISF_SB_EEEEEaSI_aSI_NS1B_6fusion15FusionCallbacksIS1F_NS1J_17LinearCombinationIaiaiLNS_15FloatRoundStyleE2EEESH_S1I_JEEENS4_5SM1004TMEM4LOAD25SM100_TMEM_LOAD_16dp32b8xESY_NSZ_INS10_ILi0ELi4ELi3EEES13_NSR_INS5_IJS14_SF_EEENS5_IJSF_SB_EEEEEEENS4_39AutoVectorizingCopyWithAssumedAlignmentILi128EEENS4_14SM90_TMA_STOREES1X_S1Z_S1Z_EEEvvEEEEvNT_6ParamsE --------------------------
	.section	.nv.info._ZN7cutlass13device_kernelINS_4gemm6kernel13GemmUniversalIN4cute5tupleIJiiiiEEENS1_10collective13CollectiveMmaINS1_35MainloopSm100TmaUmmaWarpSpecializedILi22ELi2ELi4ENS5_IJNS4_1CILi1EEESB_SB_EEEEENS5_IJNSA_ILi64EEENSA_ILi16EEENSA_ILi128EEEEEEaNS5_IJlSB_lEEEaSI_NS4_8TiledMMAINS4_8MMA_AtomIJNS4_15SM100_MMA_S8_SSIaaiLi64ELi16ELNS4_4UMMA5MajorE0ELSN_0ELNSM_8SaturateE0EEEEEENS4_6LayoutISC_NS5_IJNSA_ILi0EEESS_SS_EEEEENS5_IJNS4_10UnderscoreESV_SV_EEEEENS4_13SM90_TMA_LOADENS4_14ComposedLayoutINS4_7SwizzleILi3ELi4ELi3EEENS4_18smem_ptr_flag_bitsILi8EEENSR_INS5_IJNSA_ILi8EEESG_EEENS5_IJSG_SB_EEEEEEEvNS4_8identityESY_S18_vS19_EENS_8epilogue10collective18CollectiveEpilogueINS1B_23Sm100TmaWarpSpecializedILi1ELi1ELi8ELb0ELb0EEEJSH_NS5_IJNSR_ISE_SB_EENSR_ISF_SB_EEEEEaSI_aSI_NS1B_6fusion15FusionCallbacksIS1F_NS1J_17LinearCombinationIaiaiLNS_15FloatRoundStyleE2EEESH_S1I_JEEENS4_5SM1004TMEM4LOAD25SM100_TMEM_LOAD_16dp32b8xESY_NSZ_INS10_ILi0ELi4ELi3EEES13_NSR_INS5_IJS14_SF_EEENS5_IJSF_SB_EEEEEEENS4_39AutoVectorizingCopyWithAssumedAlignmentILi128EEENS4_14SM90_TMA_STOREES1X_S1Z_S1Z_EEEvvEEEEvNT_6ParamsE,"",@"SHT_CUDA_INFO"
	.sectionflags	@""
	.align	4


	//----- nvinfo : EIATTR_CUDA_API_VERSION
	.align		4
        /*0000*/ 	.byte	0x04, 0x37
        /*0002*/ 	.short	(.L_28 - .L_27)
.L_27:
        /*0004*/ 	.word	0x00000082


	//----- nvinfo : EIATTR_KPARAM_INFO
	.align		4
.L_28:
        /*0008*/ 	.byte	0x04, 0x17
        /*000a*/ 	.short	(.L_30 - .L_29)
.L_29:
        /*000c*/ 	.word	0x00000000
        /*0010*/ 	.short	0x0000
        /*0012*/ 	.short	0x0000
        /*0014*/ 	.byte	0x00, 0xf0, 0x01, 0x20


	//----- nvinfo : EIATTR_AT_ENTRY_FRAGMENTS
	.align		4
.L_30:
        /*0018*/ 	.byte	0x04, 0x4f
        /*001a*/ 	.short	(.L_32 - .L_31)


	//   ....[0]....
.L_31:
        /*001c*/ 	.word	0x00000006


	//----- nvinfo : EIATTR_RESERVED_SMEM_USED
	.align		4
.L_32:
        /*0020*/ 	.byte	0x01, 0x41
	.zero		2


	//----- nvinfo : EIATTR_SPARSE_MMA_MASK
	.align		4
        /*0024*/ 	.byte	0x03, 0x50
        /*0026*/ 	.short	0x0000


	//----- nvinfo : EIATTR_TCGEN05_1CTA_USED
	.align		4
        /*0028*/ 	.byte	0x01, 0x51
	.zero		2


	//----- nvinfo : EIATTR_MAXREG_COUNT
	.align		4
        /*002c*/ 	.byte	0x03, 0x1b
        /*002e*/ 	.short	0x00ff


	//----- nvinfo : EIATTR_NUM_BARRIERS
	.align		4
        /*0030*/ 	.byte	0x02, 0x4c
        /*0032*/ 	.byte	0x07
	.zero		1


	//----- nvinfo : EIATTR_EXTERNS
	.align		4
        /*0034*/ 	.byte	0x04, 0x0f
        /*0036*/ 	.short	(.L_34 - .L_33)


	//   ....[0]....
	.align		4
.L_33:
        /*0038*/ 	.word	index@(__assertfail)


	//----- nvinfo : EIATTR_MERCURY_ISA_VERSION
	.align		4
.L_34:
        /*003c*/ 	.byte	0x03, 0x5f
        /*003e*/ 	.short	0x0101


	//----- nvinfo : EIATTR_INT_WARP_WIDE_INSTR_OFFSETS
	.align		4
        /*0040*/ 	.byte	0x04, 0x31
        /*0042*/ 	.short	(.L_36 - .L_35)


	//   ....[0]....
.L_35:
        /*0044*/ 	.word	0x00001fd0


	//   ....[1]....
        /*0048*/ 	.word	0x000044b0


	//   ....[2]....
        /*004c*/ 	.word	0x000044d0


	//   ....[3]....
        /*0050*/ 	.word	0x00004500


	//   ....[4]....
        /*0054*/ 	.word	0x00004f20


	//   ....[5]....
        /*0058*/ 	.word	0x00005010


	//----- nvinfo : EIATTR_COOP_GROUP_MASK_REGIDS
	.align		4
.L_36:
        /*005c*/ 	.byte	0x04, 0x29
        /*005e*/ 	.short	(.L_38 - .L_37)


	//   ....[0]....
.L_37:
        /*0060*/ 	.word	0xffffffff


	//   ....[1]....
        /*0064*/ 	.word	0xffffffff


	//   ....[2]....
        /*0068*/ 	.word	0xffffffff


	//   ....[3]....
        /*006c*/ 	.word	0xffffffff


	//   ....[4]....
        /*0070*/ 	.word	0xffffffff


	//   ....[5]....
        /*0074*/ 	.word	0xffffffff


	//   ....[6]....
        /*0078*/ 	.word	0xffffffff


	//   ....[7]....
        /*007c*/ 	.word	0xffffffff


	//   ....[8]....
        /*0080*/ 	.word	0xffffffff


	//   ....[9]....
        /*0084*/ 	.word	0xffffffff


	//   ....[10]....
        /*0088*/ 	.word	0xffffffff


	//   ....[11]....
        /*008c*/ 	.word	0xffffffff


	//   ....[12]....
        /*0090*/ 	.word	0xffffffff


	//----- nvinfo : EIATTR_COOP_GROUP_INSTR_OFFSETS
	.align		4
.L_38:
        /*0094*/ 	.byte	0x04, 0x28
        /*0096*/ 	.short	(.L_40 - .L_39)


	//   ....[0]....
.L_39:
        /*0098*/ 	.word	0x00000090


	//   ....[1]....
        /*009c*/ 	.word	0x000004b0


	//   ....[2]....
        /*00a0*/ 	.word	0x00000890


	//   ....[3]....
        /*00a4*/ 	.word	0x000009d0


	//   ....[4]....
        /*00a8*/ 	.word	0x00000ad0


	//   ....[5]....
        /*00ac*/ 	.word	0x00000c40


	//   ....[6]....
        /*00b0*/ 	.word	0x00000de0


	//   ....[7]....
        /*00b4*/ 	.word	0x00001eb0


	//   ....[8]....
        /*00b8*/ 	.word	0x000036c0


	//   ....[9]....
        /*00bc*/ 	.word	0x000038d0


	//   ....[10]....
        /*00c0*/ 	.word	0x00003900


	//   ....[11]....
        /*00c4*/ 	.word	0x00004390


	//   ....[12]....
        /*00c8*/ 	.word	0x000045c0


	//----- nvinfo : EIATTR_VRC_CTA_INIT_COUNT
	.align		4
.L_40:
        /*00cc*/ 	.byte	0x02, 0x4a
        /*00ce*/ 	.byte	0x80
	.zero		1


	//----- nvinfo : EIATTR_SYSCALL_OFFSETS
	.align		4
        /*00d0*/ 	.byte	0x04, 0x46
        /*00d2*/ 	.short	(.L_42 - .L_41)


	//   ....[0]....
.L_41:
        /*00d4*/ 	.word	0x00005f70


	//----- nvinfo : EIATTR_MBARRIER_INSTR_OFFSETS
	.align		4
.L_42:
        /*00d8*/ 	.byte	0x04, 0x39
        /*00da*/ 	.short	(.L_44 - .L_43)


	//   ....[0]....
.L_43:
        /*00dc*/ 	.word	0x000005b0
        /*00e0*/ 	.word	0x000000ff
        /*00e4*/ 	.word	0x00000000
        /*00e8*/ 	.short	0x0100
        /*00ea*/ 	.byte	0x05
	.zero		1


	//   ....[1]....
        /*00ec*/ 	.word	0x000005c0
        /*00f0*/ 	.word	0x000000ff
        /*00f4*/ 	.word	0x000000b0
        /*00f8*/ 	.short	0x0100
        /*00fa*/ 	.byte	0x05
	.zero		1


	//   ....[2]....
        /*00fc*/ 	.word	0x000005d0
        /*0100*/ 	.word	0x000000ff
        /*0104*/ 	.word	0x00000008
        /*0108*/ 	.short	0x0100
        /*010a*/ 	.byte	0x05
	.zero		1


	//   ....[3]....
        /*010c*/ 	.word	0x000005e0
        /*0110*/ 	.word	0x000000ff
        /*0114*/ 	.word	0x000000b8
        /*0118*/ 	.short	0x0100
        /*011a*/ 	.byte	0x05
	.zero		1


	//   ....[4]....
        /*011c*/ 	.word	0x000005f0
        /*0120*/ 	.word	0x000000ff
        /*0124*/ 	.word	0x00000010
        /*0128*/ 	.short	0x0100
        /*012a*/ 	.byte	0x05
	.zero		1


	//   ....[5]....
        /*012c*/ 	.word	0x00000600
        /*0130*/ 	.word	0x000000ff
        /*0134*/ 	.word	0x000000c0
        /*0138*/ 	.short	0x0100
        /*013a*/ 	.byte	0x05
	.zero		1


	//   ....[6]....
        /*013c*/ 	.word	0x00000610
        /*0140*/ 	.word	0x000000ff
        /*0144*/ 	.word	0x00000018
        /*0148*/ 	.short	0x0100
        /*014a*/ 	.byte	0x05
	.zero		1


	//   ....[7]....
        /*014c*/ 	.word	0x00000620
        /*0150*/ 	.word	0x000000ff
        /*0154*/ 	.word	0x000000c8
        /*0158*/ 	.short	0x0100
        /*015a*/ 	.byte	0x05
	.zero		1


	//   ....[8]....
        /*015c*/ 	.word	0x00000630
        /*0160*/ 	.word	0x000000ff
        /*0164*/ 	.word	0x00000020
        /*0168*/ 	.short	0x0100
        /*016a*/ 	.byte	0x05
	.zero		1


	//   ....[9]....
        /*016c*/ 	.word	0x00000640
        /*0170*/ 	.word	0x000000ff
        /*0174*/ 	.word	0x000000d0
        /*0178*/ 	.short	0x0100
        /*017a*/ 	.byte	0x05
	.zero		1


	//   ....[10]....
        /*017c*/ 	.word	0x00000650
        /*0180*/ 	.word	0x000000ff
        /*0184*/ 	.word	0x00000028
        /*0188*/ 	.short	0x0100
        /*018a*/ 	.byte	0x05
	.zero		1


	//   ....[11]....
        /*018c*/ 	.word	0x00000660
        /*0190*/ 	.word	0x000000ff
        /*0194*/ 	.word	0x000000d8
        /*0198*/ 	.short	0x0100
        /*019a*/ 	.byte	0x05
	.zero		1


	//   ....[12]....
        /*019c*/ 	.word	0x00000670
        /*01a0*/ 	.word	0x000000ff
        /*01a4*/ 	.word	0x00000030
        /*01a8*/ 	.short	0x0100
        /*01aa*/ 	.byte	0x05
	.zero		1


	//   ....[13]....
        /*01ac*/ 	.word	0x00000680
        /*01b0*/ 	.word	0x000000ff
        /*01b4*/ 	.word	0x000000e0
        /*01b8*/ 	.short	0x0100
        /*01ba*/ 	.byte	0x05
	.zero		1


	//   ....[14]....
        /*01bc*/ 	.word	0x00000690
        /*01c0*/ 	.word	0x000000ff
        /*01c4*/ 	.word	0x00000038
        /*01c8*/ 	.short	0x0100
        /*01ca*/ 	.byte	0x05
	.zero		1


	//   ....[15]....
        /*01cc*/ 	.word	0x000006a0
        /*01d0*/ 	.word	0x000000ff
        /*01d4*/ 	.word	0x000000e8
        /*01d8*/ 	.short	0x0100
        /*01da*/ 	.byte	0x05
	.zero		1


	//   ....[16]....
        /*01dc*/ 	.word	0x000006b0
        /*01e0*/ 	.word	0x000000ff
        /*01e4*/ 	.word	0x00000040
        /*01e8*/ 	.short	0x0100
        /*01ea*/ 	.byte	0x05
	.zero		1


	//   ....[17]....
        /*01ec*/ 	.word	0x000006c0
        /*01f0*/ 	.word	0x000000ff
        /*01f4*/ 	.word	0x000000f0
        /*01f8*/ 	.short	0x0100
        /*01fa*/ 	.byte	0x05
	.zero		1


	//   ....[18]....
        /*01fc*/ 	.word	0x000006d0
        /*0200*/ 	.word	0x000000ff
        /*0204*/ 	.word	0x00000048
        /*0208*/ 	.short	0x0100
        /*020a*/ 	.byte	0x05
	.zero		1


	//   ....[19]....
        /*020c*/ 	.word	0x000006e0
        /*0210*/ 	.word	0x000000ff
        /*0214*/ 	.word	0x000000f8
        /*0218*/ 	.short	0x0100
        /*021a*/ 	.byte	0x05
	.zero		1


	//   ....[20]....
        /*021c*/ 	.word	0x000006f0
        /*0220*/ 	.word	0x000000ff
        /*0224*/ 	.word	0x00000050
        /*0228*/ 	.short	0x0100
        /*022a*/ 	.byte	0x05
	.zero		1


	//   ....[21]....
        /*022c*/ 	.word	0x00000700
        /*0230*/ 	.word	0x000000ff
        /*0234*/ 	.word	0x00000100
        /*0238*/ 	.short	0x0100
        /*023a*/ 	.byte	0x05
	.zero		1


	//   ....[22]....
        /*023c*/ 	.word	0x00000710
        /*0240*/ 	.word	0x000000ff
        /*0244*/ 	.word	0x00000058
        /*0248*/ 	.short	0x0100
        /*024a*/ 	.byte	0x05
	.zero		1


	//   ....[23]....
        /*024c*/ 	.word	0x00000720
        /*0250*/ 	.word	0x000000ff
        /*0254*/ 	.word	0x00000108
        /*0258*/ 	.short	0x0100
        /*025a*/ 	.byte	0x05
	.zero		1


	//   ....[24]....
        /*025c*/ 	.word	0x00000730
        /*0260*/ 	.word	0x000000ff
        /*0264*/ 	.word	0x00000060
        /*0268*/ 	.short	0x0100
        /*026a*/ 	.byte	0x05
	.zero		1


	//   ....[25]....
        /*026c*/ 	.word	0x00000740
        /*0270*/ 	.word	0x000000ff
        /*0274*/ 	.word	0x00000110
        /*0278*/ 	.short	0x0100
        /*027a*/ 	.byte	0x05
	.zero		1


	//   ....[26]....
        /*027c*/ 	.word	0x00000750
        /*0280*/ 	.word	0x000000ff
        /*0284*/ 	.word	0x00000068
        /*0288*/ 	.short	0x0100
        /*028a*/ 	.byte	0x05
	.zero		1


	//   ....[27]....
        /*028c*/ 	.word	0x00000760
        /*0290*/ 	.word	0x000000ff
        /*0294*/ 	.word	0x00000118
        /*0298*/ 	.short	0x0100
        /*029a*/ 	.byte	0x05
	.zero		1


	//   ....[28]....
        /*029c*/ 	.word	0x00000770
        /*02a0*/ 	.word	0x000000ff
        /*02a4*/ 	.word	0x00000070
        /*02a8*/ 	.short	0x0100
        /*02aa*/ 	.byte	0x05
	.zero		1


	//   ....[29]....
        /*02ac*/ 	.word	0x00000780
        /*02b0*/ 	.word	0x000000ff
        /*02b4*/ 	.word	0x00000120
        /*02b8*/ 	.short	0x0100
        /*02ba*/ 	.byte	0x05
	.zero		1


	//   ....[30]....
        /*02bc*/ 	.word	0x00000790
        /*02c0*/ 	.word	0x000000ff
        /*02c4*/ 	.word	0x00000078
        /*02c8*/ 	.short	0x0100
        /*02ca*/ 	.byte	0x05
	.zero		1


	//   ....[31]....
        /*02cc*/ 	.word	0x000007a0
        /*02d0*/ 	.word	0x000000ff
        /*02d4*/ 	.word	0x00000128
        /*02d8*/ 	.short	0x0100
        /*02da*/ 	.byte	0x05
	.zero		1


	//   ....[32]....
        /*02dc*/ 	.word	0x000007b0
        /*02e0*/ 	.word	0x000000ff
        /*02e4*/ 	.word	0x00000080
        /*02e8*/ 	.short	0x0100
        /*02ea*/ 	.byte	0x05
	.zero		1


	//   ....[33]....
        /*02ec*/ 	.word	0x000007c0
        /*02f0*/ 	.word	0x000000ff
        /*02f4*/ 	.word	0x00000130
        /*02f8*/ 	.short	0x0100
        /*02fa*/ 	.byte	0x05
	.zero		1


	//   ....[34]....
        /*02fc*/ 	.word	0x000007d0
        /*0300*/ 	.word	0x000000ff
        /*0304*/ 	.word	0x00000088
        /*0308*/ 	.short	0x0100
        /*030a*/ 	.byte	0x05
	.zero		1


	//   ....[35]....
        /*030c*/ 	.word	0x000007e0
        /*0310*/ 	.word	0x000000ff
        /*0314*/ 	.word	0x00000138
        /*0318*/ 	.short	0x0100
        /*031a*/ 	.byte	0x05
	.zero		1


	//   ....[36]....
        /*031c*/ 	.word	0x000007f0
        /*0320*/ 	.word	0x000000ff
        /*0324*/ 	.word	0x00000090
        /*0328*/ 	.short	0x0100
        /*032a*/ 	.byte	0x05
	.zero		1


	//   ....[37]....
        /*032c*/ 	.word	0x00000800
        /*0330*/ 	.word	0x000000ff
        /*0334*/ 	.word	0x00000140
        /*0338*/ 	.short	0x0100
        /*033a*/ 	.byte	0x05
	.zero		1


	//   ....[38]....
        /*033c*/ 	.word	0x00000810
        /*0340*/ 	.word	0x000000ff
        /*0344*/ 	.word	0x00000098
        /*0348*/ 	.short	0x0100
        /*034a*/ 	.byte	0x05
	.zero		1


	//   ....[39]....
        /*034c*/ 	.word	0x00000820
        /*0350*/ 	.word	0x000000ff
        /*0354*/ 	.word	0x00000148
        /*0358*/ 	.short	0x0100
        /*035a*/ 	.byte	0x05
	.zero		1


	//   ....[40]....
        /*035c*/ 	.word	0x00000830
        /*0360*/ 	.word	0x000000ff
        /*0364*/ 	.word	0x000000a0
        /*0368*/ 	.short	0x0100
        /*036a*/ 	.byte	0x05
	.zero		1


	//   ....[41]....
        /*036c*/ 	.word	0x00000840
        /*0370*/ 	.word	0x000000ff
        /*0374*/ 	.word	0x00000150
        /*0378*/ 	.short	0x0100
        /*037a*/ 	.byte	0x05
	.zero		1


	//   ....[42]....
        /*037c*/ 	.word	0x00000850
        /*0380*/ 	.word	0x000000ff
        /*0384*/ 	.word	0x000000a8
        /*0388*/ 	.short	0x0100
        /*038a*/ 	.byte	0x05
	.zero		1


	//   ....[43]....
        /*038c*/ 	.word	0x00000860
        /*0390*/ 	.word	0x000000ff
        /*0394*/ 	.word	0x00000158
        /*0398*/ 	.short	0x0100
        /*039a*/ 	.byte	0x05
	.zero		1


	//   ....[44]....
        /*039c*/ 	.word	0x000009a0
        /*03a0*/ 	.word	0x000000ff
        /*03a4*/ 	.word	0x00000160
        /*03a8*/ 	.short	0x0100
        /*03aa*/ 	.byte	0x06
	.zero		1


	//   ....[45]....
        /*03ac*/ 	.word	0x000009b0
        /*03b0*/ 	.word	0x000000ff
        /*03b4*/ 	.word	0x00000168
        /*03b8*/ 	.short	0x0100
        /*03ba*/ 	.byte	0x06
	.zero		1


	//   ....[46]....
        /*03bc*/ 	.word	0x00000aa0
        /*03c0*/ 	.word	0x000000ff
        /*03c4*/ 	.word	0x00000170
        /*03c8*/ 	.short	0x0100
        /*03ca*/ 	.byte	0x05
	.zero		1


	//   ....[47]....
        /*03cc*/ 	.word	0x00000ab0
        /*03d0*/ 	.word	0x000000ff
        /*03d4*/ 	.word	0x00000178
        /*03d8*/ 	.short	0x0100
        /*03da*/ 	.byte	0x05
	.zero		1


	//   ....[48]....
        /*03dc*/ 	.word	0x00000bf0
        /*03e0*/ 	.word	0x000000ff
        /*03e4*/ 	.word	0x00000180
        /*03e8*/ 	.short	0x0100
        /*03ea*/ 	.byte	0x05
	.zero		1


	//   ....[49]....
        /*03ec*/ 	.word	0x00000c00
        /*03f0*/ 	.word	0x000000ff
        /*03f4*/ 	.word	0x00000190
        /*03f8*/ 	.short	0x0100
        /*03fa*/ 	.byte	0x05
	.zero		1


	//   ....[50]....
        /*03fc*/ 	.word	0x00000c10
        /*0400*/ 	.word	0x000000ff
        /*0404*/ 	.word	0x00000188
        /*0408*/ 	.short	0x0100
        /*040a*/ 	.byte	0x05
	.zero		1


	//   ....[51]....
        /*040c*/ 	.word	0x00000c20
        /*0410*/ 	.word	0x000000ff
        /*0414*/ 	.word	0x00000198
        /*0418*/ 	.short	0x0100
        /*041a*/ 	.byte	0x05
	.zero		1


	//   ....[52]....
        /*041c*/ 	.word	0x00000d50
        /*0420*/ 	.word	0x000000ff
        /*0424*/ 	.word	0x000001a0
        /*0428*/ 	.short	0x0100
        /*042a*/ 	.byte	0x06
	.zero		1


	//   ....[53]....
        /*042c*/ 	.word	0x00000d60
        /*0430*/ 	.word	0x000000ff
        /*0434*/ 	.word	0x000001c0
        /*0438*/ 	.short	0x0100
        /*043a*/ 	.byte	0x06
	.zero		1


	//   ....[54]....
        /*043c*/ 	.word	0x00000d70
        /*0440*/ 	.word	0x000000ff
        /*0444*/ 	.word	0x000001a8
        /*0448*/ 	.short	0x0100
        /*044a*/ 	.byte	0x06
	.zero		1


	//   ....[55]....
        /*044c*/ 	.word	0x00000d80
        /*0450*/ 	.word	0x000000ff
        /*0454*/ 	.word	0x000001c8
        /*0458*/ 	.short	0x0100
        /*045a*/ 	.byte	0x06
	.zero		1


	//   ....[56]....
        /*045c*/ 	.word	0x00000d90
        /*0460*/ 	.word	0x000000ff
        /*0464*/ 	.word	0x000001b0
        /*0468*/ 	.short	0x0100
        /*046a*/ 	.byte	0x06
	.zero		1


	//   ....[57]....
        /*046c*/ 	.word	0x00000da0
        /*0470*/ 	.word	0x000000ff
        /*0474*/ 	.word	0x000001d0
        /*0478*/ 	.short	0x0100
        /*047a*/ 	.byte	0x06
	.zero		1


	//   ....[58]....
        /*047c*/ 	.word	0x00000db0
        /*0480*/ 	.word	0x000000ff
        /*0484*/ 	.word	0x000001b8
        /*0488*/ 	.short	0x0100
        /*048a*/ 	.byte	0x06
	.zero		1


	//   ....[59]....
        /*048c*/ 	.word	0x00000dc0
        /*0490*/ 	.word	0x000000ff
        /*0494*/ 	.word	0x000001d8
        /*0498*/ 	.short	0x0100
        /*049a*/ 	.byte	0x06
	.zero		1


	//   ....[60]....
        /*049c*/ 	.word	0x00000eb0
        /*04a0*/ 	.word	0x000000ff
        /*04a4*/ 	.word	0x000001e0
        /*04a8*/ 	.short	0x0100
        /*04aa*/ 	.byte	0x05
	.zero		1


	//   ....[61]....
        /*04ac*/ 	.word	0x00000ec0
        /*04b0*/ 	.word	0x000000ff
        /*04b4*/ 	.word	0x000001f0
        /*04b8*/ 	.short	0x0100
        /*04ba*/ 	.byte	0x05
	.zero		1


	//   ....[62]....
        /*04bc*/ 	.word	0x00000ed0
        /*04c0*/ 	.word	0x000000ff
        /*04c4*/ 	.word	0x000001e8
        /*04c8*/ 	.short	0x0100
        /*04ca*/ 	.byte	0x05
	.zero		1


	//   ....[63]....
        /*04cc*/ 	.word	0x00000ee0
        /*04d0*/ 	.word	0x000000ff
        /*04d4*/ 	.word	0x000001f8
        /*04d8*/ 	.short	0x0100
        /*04da*/ 	.byte	0x05
	.zero		1


	//   ....[64]....
        /*04dc*/ 	.word	0x000017b0
        /*04e0*/ 	.word	0x00000004
        /*04e4*/ 	.word	0x000001f0
        /*04e8*/ 	.short	0x010a
        /*04ea*/ 	.byte	0xff
	.zero		1


	//   ....[65]....
        /*04ec*/ 	.word	0x000017d0
        /*04f0*/ 	.word	0x00000004
        /*04f4*/ 	.word	0x000001e0
        /*04f8*/ 	.short	0x0101
        /*04fa*/ 	.byte	0xff
	.zero		1


	//   ....[66]....
        /*04fc*/ 	.word	0x000018b0
        /*0500*/ 	.word	0x000000ff
        /*0504*/ 	.word	0x000000b0
        /*0508*/ 	.short	0x010a
        /*050a*/ 	.byte	0x08
	.zero		1


	//   ....[67]....
        /*050c*/ 	.word	0x00001950
        /*0510*/ 	.word	0x000000ff
        /*0514*/ 	.word	0x000000b0
        /*0518*/ 	.short	0x010a
        /*051a*/ 	.byte	0x21
	.zero		1


	//   ....[68]....
        /*051c*/ 	.word	0x00001aa0
        /*0520*/ 	.word	0x000000ff
        /*0524*/ 	.word	0x000000b0
        /*0528*/ 	.short	0x010a
        /*052a*/ 	.byte	0x08
	.zero		1


	//   ....[69]....
        /*052c*/ 	.word	0x00001bb0
        /*0530*/ 	.word	0x000000ff
        /*0534*/ 	.word	0x00000178
        /*0538*/ 	.short	0x0101
        /*053a*/ 	.byte	0x04
	.zero		1


	//   ....[70]....
        /*053c*/ 	.word	0x00001bd0
        /*0540*/ 	.word	0x000000ff
        /*0544*/ 	.word	0x000000b0
        /*0548*/ 	.short	0x010a
        /*054a*/ 	.byte	0x08
	.zero		1


	//   ....[71]....
        /*054c*/ 	.word	0x00001c50
        /*0550*/ 	.word	0x000000ff
        /*0554*/ 	.word	0x000000b0
        /*0558*/ 	.short	0x010a
        /*055a*/ 	.byte	0x11
	.zero		1


	//   ....[72]....
        /*055c*/ 	.word	0x00001da0
        /*0560*/ 	.word	0x000000ff
        /*0564*/ 	.word	0x000000b0
        /*0568*/ 	.short	0x010a
        /*056a*/ 	.byte	0x08
	.zero		1


	//   ....[73]....
        /*056c*/ 	.word	0x00001ee0
        /*0570*/ 	.word	0x00000008
        /*0574*/ 	.word	0x00000180
        /*0578*/ 	.short	0x010a
        /*057a*/ 	.byte	0xff
	.zero		1


	//   ....[74]....
        /*057c*/ 	.word	0x00001fa0
        /*0580*/ 	.word	0x00000008
        /*0584*/ 	.word	0x00000000
        /*0588*/ 	.short	0x0101
        /*058a*/ 	.byte	0xff
	.zero		1


	//   ....[75]....
        /*058c*/ 	.word	0x00002500
        /*0590*/ 	.word	0x000000ff
        /*0594*/ 	.word	0x00000000
        /*0598*/ 	.short	0x010a
        /*059a*/ 	.byte	0x05
	.zero		1


	//   ....[76]....
        /*059c*/ 	.word	0x00002590
        /*05a0*/ 	.word	0x000000ff
        /*05a4*/ 	.word	0x00000000
        /*05a8*/ 	.short	0x010a
        /*05aa*/ 	.byte	0x05
	.zero		1


	//   ....[77]....
        /*05ac*/ 	.word	0x00002620
        /*05b0*/ 	.word	0x000000ff
        /*05b4*/ 	.word	0x00000000
        /*05b8*/ 	.short	0x010a
        /*05ba*/ 	.byte	0x05
	.zero		1


	//   ....[78]....
        /*05bc*/ 	.word	0x000026b0
        /*05c0*/ 	.word	0x000000ff
        /*05c4*/ 	.word	0x00000000
        /*05c8*/ 	.short	0x010a
        /*05ca*/ 	.byte	0x05
	.zero		1


	//   ....[79]....
        /*05cc*/ 	.word	0x00002740
        /*05d0*/ 	.word	0x000000ff
        /*05d4*/ 	.word	0x00000000
        /*05d8*/ 	.short	0x010a
        /*05da*/ 	.byte	0x05
	.zero		1


	//   ....[80]....
        /*05dc*/ 	.word	0x000027d0
        /*05e0*/ 	.word	0x000000ff
        /*05e4*/ 	.word	0x00000000
        /*05e8*/ 	.short	0x010a
        /*05ea*/ 	.byte	0x05
	.zero		1


	//   ....[81]....
        /*05ec*/ 	.word	0x00002860
        /*05f0*/ 	.word	0x000000ff
        /*05f4*/ 	.word	0x00000000
        /*05f8*/ 	.short	0x010a
        /*05fa*/ 	.byte	0x05
	.zero		1


	//   ....[82]....
        /*05fc*/ 	.word	0x000028f0
        /*0600*/ 	.word	0x000000ff
        /*0604*/ 	.word	0x00000000
        /*0608*/ 	.short	0x010a
        /*060a*/ 	.byte	0x05
	.zero		1


	//   ....[83]....
        /*060c*/ 	.word	0x00002980
        /*0610*/ 	.word	0x000000ff
        /*0614*/ 	.word	0x00000000
        /*0618*/ 	.short	0x010a
        /*061a*/ 	.byte	0x05
	.zero		1


	//   ....[84]....
        /*061c*/ 	.word	0x00002a10
        /*0620*/ 	.word	0x000000ff
        /*0624*/ 	.word	0x00000000
        /*0628*/ 	.short	0x010a
        /*062a*/ 	.byte	0x05
	.zero		1


	//   ....[85]....
        /*062c*/ 	.word	0x00002aa0
        /*0630*/ 	.word	0x000000ff
        /*0634*/ 	.word	0x00000000
        /*0638*/ 	.short	0x010a
        /*063a*/ 	.byte	0x05
	.zero		1


	//   ....[86]....
        /*063c*/ 	.word	0x00002b30
        /*0640*/ 	.word	0x000000ff
        /*0644*/ 	.word	0x00000000
        /*0648*/ 	.short	0x010a
        /*064a*/ 	.byte	0x05
	.zero		1


	//   ....[87]....
        /*064c*/ 	.word	0x00002bc0
        /*0650*/ 	.word	0x000000ff
        /*0654*/ 	.word	0x00000000
        /*0658*/ 	.short	0x010a
        /*065a*/ 	.byte	0x05
	.zero		1


	//   ....[88]....
        /*065c*/ 	.word	0x00002c50
        /*0660*/ 	.word	0x000000ff
        /*0664*/ 	.word	0x00000000
        /*0668*/ 	.short	0x010a
        /*066a*/ 	.byte	0x05
	.zero		1


	//   ....[89]....
        /*066c*/ 	.word	0x00002ce0
        /*0670*/ 	.word	0x000000ff
        /*0674*/ 	.word	0x00000000
        /*0678*/ 	.short	0x010a
        /*067a*/ 	.byte	0x05
	.zero		1


	//   ....[90]....
        /*067c*/ 	.word	0x00002d70
        /*0680*/ 	.word	0x000000ff
        /*0684*/ 	.word	0x00000000
        /*0688*/ 	.short	0x010a
        /*068a*/ 	.byte	0x05
	.zero		1


	//   ....[91]....
        /*068c*/ 	.word	0x00002e00
        /*0690*/ 	.word	0x000000ff
        /*0694*/ 	.word	0x00000000
        /*0698*/ 	.short	0x010a
        /*069a*/ 	.byte	0x05
	.zero		1


	//   ....[92]....
        /*069c*/ 	.word	0x00002e90
        /*06a0*/ 	.word	0x000000ff
        /*06a4*/ 	.word	0x00000000
        /*06a8*/ 	.short	0x010a
        /*06aa*/ 	.byte	0x05
	.zero		1


	//   ....[93]....
        /*06ac*/ 	.word	0x00002f20
        /*06b0*/ 	.word	0x000000ff
        /*06b4*/ 	.word	0x00000000
        /*06b8*/ 	.short	0x010a
        /*06ba*/ 	.byte	0x05
	.zero		1


	//   ....[94]....
        /*06bc*/ 	.word	0x00002fb0
        /*06c0*/ 	.word	0x000000ff
        /*06c4*/ 	.word	0x00000000
        /*06c8*/ 	.short	0x010a
        /*06ca*/ 	.byte	0x05
	.zero		1


	//   ....[95]....
        /*06cc*/ 	.word	0x00003040
        /*06d0*/ 	.word	0x000000ff
        /*06d4*/ 	.word	0x00000000
        /*06d8*/ 	.short	0x010a
        /*06da*/ 	.byte	0x05
	.zero		1


	//   ....[96]....
        /*06dc*/ 	.word	0x000030e0
        /*06e0*/ 	.word	0x00000000
        /*06e4*/ 	.word	0x00000000
        /*06e8*/ 	.short	0x010a
        /*06ea*/ 	.byte	0xff
	.zero		1


	//   ....[97]....
        /*06ec*/ 	.word	0x00003210
        /*06f0*/ 	.word	0x00000000
        /*06f4*/ 	.word	0x000001e0
        /*06f8*/ 	.short	0x010a
        /*06fa*/ 	.byte	0xff
	.zero		1


	//   ....[98]....
        /*06fc*/ 	.word	0x00003280
        /*0700*/ 	.word	0x00000008
        /*0704*/ 	.word	0x00000000
        /*0708*/ 	.short	0x0101
        /*070a*/ 	.byte	0xff
	.zero		1


	//   ....[99]....
        /*070c*/ 	.word	0x000032a0
        /*0710*/ 	.word	0x000000ff
        /*0714*/ 	.word	0x00000190
        /*0718*/ 	.short	0x010a
        /*071a*/ 	.byte	0x05
	.zero		1


	//   ....[100]....
        /*071c*/ 	.word	0x000033c0
        /*0720*/ 	.word	0x00000000
        /*0724*/ 	.word	0x00000180
        /*0728*/ 	.short	0x010a
        /*072a*/ 	.byte	0xff
	.zero		1


	//   ....[101]....
        /*072c*/ 	.word	0x000034c0
        /*0730*/ 	.word	0x00000000
        /*0734*/ 	.word	0x00000000
        /*0738*/ 	.short	0x0101
        /*073a*/ 	.byte	0xff
	.zero		1


	//   ....[102]....
        /*073c*/ 	.word	0x00003550
        /*0740*/ 	.word	0x000000ff
        /*0744*/ 	.word	0x00000190
        /*0748*/ 	.short	0x0106
        /*074a*/ 	.byte	0x05
	.zero		1


	//   ....[103]....
        /*074c*/ 	.word	0x00003570
        /*0750*/ 	.word	0x000000ff
        /*0754*/ 	.word	0x00000190
        /*0758*/ 	.short	0x010a
        /*075a*/ 	.byte	0x05
	.zero		1


	//   ....[104]....
        /*075c*/ 	.word	0x00003600
        /*0760*/ 	.word	0x000000ff
        /*0764*/ 	.word	0x00000190
        /*0768*/ 	.short	0x0106
        /*076a*/ 	.byte	0x04
	.zero		1


	//   ....[105]....
        /*076c*/ 	.word	0x00003640
        /*0770*/ 	.word	0x00000000
        /*0774*/ 	.word	0x00000190
        /*0778*/ 	.short	0x010a
        /*077a*/ 	.byte	0xff
	.zero		1


	//   ....[106]....
        /*077c*/ 	.word	0x00003b80
        /*0780*/ 	.word	0x00000000
        /*0784*/ 	.word	0x00000180
        /*0788*/ 	.short	0x010a
        /*078a*/ 	.byte	0xff
	.zero		1


	//   ....[107]....
        /*078c*/ 	.word	0x00003c80
        /*0790*/ 	.word	0x00000003
        /*0794*/ 	.word	0x00000000
        /*0798*/ 	.short	0x0101
        /*079a*/ 	.byte	0xff
	.zero		1


	//   ....[108]....
        /*079c*/ 	.word	0x00003c90
        /*07a0*/ 	.word	0x000000ff
        /*07a4*/ 	.word	0x00000000
        /*07a8*/ 	.short	0x010a
        /*07aa*/ 	.byte	0x06
	.zero		1


	//   ....[109]....
        /*07ac*/ 	.word	0x00003d10
        /*07b0*/ 	.word	0x000000ff
        /*07b4*/ 	.word	0x000001c0
        /*07b8*/ 	.short	0x010a
        /*07ba*/ 	.byte	0x07
	.zero		1


	//   ....[110]....
        /*07bc*/ 	.word	0x00003df0
        /*07c0*/ 	.word	0x000000ff
        /*07c4*/ 	.word	0x00000000
        /*07c8*/ 	.short	0x010a
        /*07ca*/ 	.byte	0x06
	.zero		1


	//   ....[111]....
        /*07cc*/ 	.word	0x00003f20
        /*07d0*/ 	.word	0x000000ff
        /*07d4*/ 	.word	0x00000000
        /*07d8*/ 	.short	0x010a
        /*07da*/ 	.byte	0x1a
	.zero		1


	//   ....[112]....
        /*07dc*/ 	.word	0x000041c0
        /*07e0*/ 	.word	0x000000ff
        /*07e4*/ 	.word	0x00000000
        /*07e8*/ 	.short	0x010a
        /*07ea*/ 	.byte	0x06
	.zero		1


	//   ....[113]....
        /*07ec*/ 	.word	0x00004250
        /*07f0*/ 	.word	0x000000ff
        /*07f4*/ 	.word	0x00000000
        /*07f8*/ 	.short	0x010a
        /*07fa*/ 	.byte	0x06
	.zero		1


	//   ....[114]....
        /*07fc*/ 	.word	0x000042e0
        /*0800*/ 	.word	0x000000ff
        /*0804*/ 	.word	0x00000000
        /*0808*/ 	.short	0x010a
        /*080a*/ 	.byte	0x06
	.zero		1


	//   ....[115]....
        /*080c*/ 	.word	0x00004370
        /*0810*/ 	.word	0x000000ff
        /*0814*/ 	.word	0x00000000
        /*0818*/ 	.short	0x010a
        /*081a*/ 	.byte	0x07
	.zero		1


	//   ....[116]....
        /*081c*/ 	.word	0x000047c0
        /*0820*/ 	.word	0x00000000
        /*0824*/ 	.word	0x00000180
        /*0828*/ 	.short	0x010a
        /*082a*/ 	.byte	0xff
	.zero		1


	//   ....[117]....
        /*082c*/ 	.word	0x000048b0
        /*0830*/ 	.word	0x00000000
        /*0834*/ 	.word	0x00000000
        /*0838*/ 	.short	0x0101
        /*083a*/ 	.byte	0xff
	.zero		1


	//   ....[118]....
        /*083c*/ 	.word	0x00004bd0
        /*0840*/ 	.word	0x000000ff
        /*0844*/ 	.word	0x00000178
        /*0848*/ 	.short	0x010a
        /*084a*/ 	.byte	0x06
	.zero		1


	//   ....[119]....
        /*084c*/ 	.word	0x00004d50
        /*0850*/ 	.word	0x000000ff
        /*0854*/ 	.word	0x00000168
        /*0858*/ 	.short	0x010a
        /*085a*/ 	.byte	0x06
	.zero		1


	//   ....[120]....
        /*085c*/ 	.word	0x00005080
        /*0860*/ 	.word	0x000000ff
        /*0864*/ 	.word	0x00000160
        /*0868*/ 	.short	0x010b
        /*086a*/ 	.byte	0x06
	.zero		1


	//   ....[121]....
        /*086c*/ 	.word	0x000050a0
        /*0870*/ 	.word	0x000000ff
        /*0874*/ 	.word	0x00000000
        /*0878*/ 	.short	0x0101
        /*087a*/ 	.byte	0x27
	.zero		1


	//   ....[122]....
        /*087c*/ 	.word	0x000050e0
        /*0880*/ 	.word	0x00000000
        /*0884*/ 	.word	0x00000168
        /*0888*/ 	.short	0x010a
        /*088a*/ 	.byte	0xff
	.zero		1


	//   ....[123]....
        /*088c*/ 	.word	0x00005380
        /*0890*/ 	.word	0x00000000
        /*0894*/ 	.word	0x00000180
        /*0898*/ 	.short	0x010a
        /*089a*/ 	.byte	0xff
	.zero		1


	//   ....[124]....
        /*089c*/ 	.word	0x00005440
        /*08a0*/ 	.word	0x00000000
        /*08a4*/ 	.word	0x00000000
        /*08a8*/ 	.short	0x0101
        /*08aa*/ 	.byte	0xff
	.zero		1


	//   ....[125]....
        /*08ac*/ 	.word	0x00005b60
        /*08b0*/ 	.word	0x000000ff
        /*08b4*/ 	.word	0x00000160
        /*08b8*/ 	.short	0x010a
        /*08ba*/ 	.byte	0x2e
	.zero		1


	//   ....[126]....
        /*08bc*/ 	.word	0x00005be0
        /*08c0*/ 	.word	0x000000ff
        /*08c4*/ 	.word	0x000001a0
        /*08c8*/ 	.short	0x010a
        /*08ca*/ 	.byte	0x32
	.zero		1


	//   ....[127]....
        /*08cc*/ 	.word	0x00005c80
        /*08d0*/ 	.word	0x000000ff
        /*08d4*/ 	.word	0x00000160
        /*08d8*/ 	.short	0x010a
        /*08da*/ 	.byte	0x2e
	.zero		1


	//   ....[128]....
        /*08dc*/ 	.word	0x00005e00
        /*08e0*/ 	.word	0x000000ff
        /*08e4*/ 	.word	0x00000000
        /*08e8*/ 	.short	0x0101
        /*08ea*/ 	.byte	0x04
	.zero		1


	//   ....[129]....
        /*08ec*/ 	.word	0x00005e50
        /*08f0*/ 	.word	0x000000ff
        /*08f4*/ 	.word	0x000001a0
        /*08f8*/ 	.short	0x010a
        /*08fa*/ 	.byte	0x32
	.zero		1


	//   ....[130]....
        /*08fc*/ 	.word	0x00006080
        /*0900*/ 	.word	0x000000ff
        /*0904*/ 	.word	0x00000000
        /*0908*/ 	.short	0x0101
        /*090a*/ 	.byte	0x05
	.zero		1


	//   ....[131]....
        /*090c*/ 	.word	0x00006480
        /*0910*/ 	.word	0x00000004
        /*0914*/ 	.word	0x000001f0
        /*0918*/ 	.short	0x010a
        /*091a*/ 	.byte	0xff
	.zero		1


	//   ....[132]....
        /*091c*/ 	.word	0x000064e0
        /*0920*/ 	.word	0x00000004
        /*0924*/ 	.word	0x000000b0
        /*0928*/ 	.short	0x010a
        /*092a*/ 	.byte	0xff
	.zero		1


	//   ....[133]....
        /*092c*/ 	.word	0x00006540
        /*0930*/ 	.word	0x00000004
        /*0934*/ 	.word	0x000000b0
        /*0938*/ 	.short	0x010a
        /*093a*/ 	.byte	0xff
	.zero		1


	//   ....[134]....
        /*093c*/ 	.word	0x00006590
        /*0940*/ 	.word	0x00000008
        /*0944*/ 	.word	0x00000180
        /*0948*/ 	.short	0x010a
        /*094a*/ 	.byte	0xff
	.zero		1


	//   ....[135]....
        /*094c*/ 	.word	0x000065f0
        /*0950*/ 	.word	0x00000000
        /*0954*/ 	.word	0x00000000
        /*0958*/ 	.short	0x010a
        /*095a*/ 	.byte	0xff
	.zero		1


	//   ....[136]....
        /*095c*/ 	.word	0x00006650
        /*0960*/ 	.word	0x00000000
        /*0964*/ 	.word	0x00000000
        /*0968*/ 	.short	0x010a
        /*096a*/ 	.byte	0xff
	.zero		1


	//   ....[137]....
        /*096c*/ 	.word	0x000066b0
        /*0970*/ 	.word	0x00000000
        /*0974*/ 	.word	0x00000000
        /*0978*/ 	.short	0x010a
        /*097a*/ 	.byte	0xff
	.zero		1


	//   ....[138]....
        /*097c*/ 	.word	0x00006710
        /*0980*/ 	.word	0x00000000
        /*0984*/ 	.word	0x00000000
        /*0988*/ 	.short	0x010a
        /*098a*/ 	.byte	0xff
	.zero		1


	//   ....[139]....
        /*098c*/ 	.word	0x00006770
        /*0990*/ 	.word	0x00000000
        /*0994*/ 	.word	0x00000000
        /*0998*/ 	.short	0x010a
        /*099a*/ 	.byte	0xff
	.zero		1


	//   ....[140]....
        /*099c*/ 	.word	0x000067d0
        /*09a0*/ 	.word	0x00000000
        /*09a4*/ 	.word	0x00000000
        /*09a8*/ 	.short	0x010a
        /*09aa*/ 	.byte	0xff
	.zero		1


	//   ....[141]....
        /*09ac*/ 	.word	0x00006830
        /*09b0*/ 	.word	0x00000000
        /*09b4*/ 	.word	0x00000000
        /*09b8*/ 	.short	0x010a
        /*09ba*/ 	.byte	0xff
	.zero		1


	//   ....[142]....
        /*09bc*/ 	.word	0x00006890
        /*09c0*/ 	.word	0x00000000
        /*09c4*/ 	.word	0x00000000
        /*09c8*/ 	.short	0x010a
        /*09ca*/ 	.byte	0xff
	.zero		1


	//   ....[143]....
        /*09cc*/ 	.word	0x000068f0
        /*09d0*/ 	.word	0x00000000
        /*09d4*/ 	.word	0x00000000
        /*09d8*/ 	.short	0x010a
        /*09da*/ 	.byte	0xff
	.zero		1


	//   ....[144]....
        /*09dc*/ 	.word	0x00006950
        /*09e0*/ 	.word	0x00000000
        /*09e4*/ 	.word	0x00000000
        /*09e8*/ 	.short	0x010a
        /*09ea*/ 	.byte	0xff
	.zero		1


	//   ....[145]....
        /*09ec*/ 	.word	0x000069b0
        /*09f0*/ 	.word	0x00000000
        /*09f4*/ 	.word	0x00000000
        /*09f8*/ 	.short	0x010a
        /*09fa*/ 	.byte	0xff
	.zero		1


	//   ....[146]....
        /*09fc*/ 	.word	0x00006a10
        /*0a00*/ 	.word	0x00000000
        /*0a04*/ 	.word	0x00000000
        /*0a08*/ 	.short	0x010a
        /*0a0a*/ 	.byte	0xff
	.zero		1


	//   ....[147]....
        /*0a0c*/ 	.word	0x00006a70
        /*0a10*/ 	.word	0x00000000
        /*0a14*/ 	.word	0x00000000
        /*0a18*/ 	.short	0x010a
        /*0a1a*/ 	.byte	0xff
	.zero		1


	//   ....[148]....
        /*0a1c*/ 	.word	0x00006ad0
        /*0a20*/ 	.word	0x00000000
        /*0a24*/ 	.word	0x00000000
        /*0a28*/ 	.short	0x010a
        /*0a2a*/ 	.byte	0xff
	.zero		1


	//   ....[149]....
        /*0a2c*/ 	.word	0x00006b30
        /*0a30*/ 	.word	0x00000000
        /*0a34*/ 	.word	0x00000000
        /*0a38*/ 	.short	0x010a
        /*0a3a*/ 	.byte	0xff
	.zero		1


	//   ....[150]....
        /*0a3c*/ 	.word	0x00006b90
        /*0a40*/ 	.word	0x00000000
        /*0a44*/ 	.word	0x00000000
        /*0a48*/ 	.short	0x010a
        /*0a4a*/ 	.byte	0xff
	.zero		1


	//   ....[151]....
        /*0a4c*/ 	.word	0x00006bf0
        /*0a50*/ 	.word	0x00000000
        /*0a54*/ 	.word	0x00000000
        /*0a58*/ 	.short	0x010a
        /*0a5a*/ 	.byte	0xff
	.zero		1


	//   ....[152]....
        /*0a5c*/ 	.word	0x00006c50
        /*0a60*/ 	.word	0x00000000
        /*0a64*/ 	.word	0x00000000
        /*0a68*/ 	.short	0x010a
        /*0a6a*/ 	.byte	0xff
	.zero		1


	//   ....[153]....
        /*0a6c*/ 	.word	0x00006cb0
        /*0a70*/ 	.word	0x00000000
        /*0a74*/ 	.word	0x00000000
        /*0a78*/ 	.short	0x010a
        /*0a7a*/ 	.byte	0xff
	.zero		1


	//   ....[154]....
        /*0a7c*/ 	.word	0x00006d10
        /*0a80*/ 	.word	0x00000000
        /*0a84*/ 	.word	0x00000000
        /*0a88*/ 	.short	0x010a
        /*0a8a*/ 	.byte	0xff
	.zero		1


	//   ....[155]....
        /*0a8c*/ 	.word	0x00006d70
        /*0a90*/ 	.word	0x00000000
        /*0a94*/ 	.word	0x00000000
        /*0a98*/ 	.short	0x010a
        /*0a9a*/ 	.byte	0xff
	.zero		1


	//   ....[156]....
        /*0a9c*/ 	.word	0x00006dc0
        /*0aa0*/ 	.word	0x00000000
        /*0aa4*/ 	.word	0x000001e0
        /*0aa8*/ 	.short	0x010a
        /*0aaa*/ 	.byte	0xff
	.zero		1


	//   ....[157]....
        /*0aac*/ 	.word	0x00006e20
        /*0ab0*/ 	.word	0x00000000
        /*0ab4*/ 	.word	0x00000190
        /*0ab8*/ 	.short	0x010a
        /*0aba*/ 	.byte	0xff
	.zero		1


	//   ....[158]....
        /*0abc*/ 	.word	0x00006e70
        /*0ac0*/ 	.word	0x00000000
        /*0ac4*/ 	.word	0x00000180
        /*0ac8*/ 	.short	0x010a
        /*0aca*/ 	.byte	0xff
	.zero		1


	//   ....[159]....
        /*0acc*/ 	.word	0x00006ed0
        /*0ad0*/ 	.word	0x00000000
        /*0ad4*/ 	.word	0x00000190
        /*0ad8*/ 	.short	0x010a
        /*0ada*/ 	.byte	0xff
	.zero		1


	//   ....[160]....
        /*0adc*/ 	.word	0x00006f20
        /*0ae0*/ 	.word	0x00000000
        /*0ae4*/ 	.word	0x00000180
        /*0ae8*/ 	.short	0x010a
        /*0aea*/ 	.byte	0xff
	.zero		1


	//   ....[161]....
        /*0aec*/ 	.word	0x00006f80
        /*0af0*/ 	.word	0x00000003
        /*0af4*/ 	.word	0x000001c0
        /*0af8*/ 	.short	0x010a
        /*0afa*/ 	.byte	0xff
	.zero		1


	//   ....[162]....
        /*0afc*/ 	.word	0x00006fe0
        /*0b00*/ 	.word	0x00000000
        /*0b04*/ 	.word	0x00000000
        /*0b08*/ 	.short	0x010a
        /*0b0a*/ 	.byte	0xff
	.zero		1


	//   ....[163]....
        /*0b0c*/ 	.word	0x00007040
        /*0b10*/ 	.word	0x00000000
        /*0b14*/ 	.word	0x00000000
        /*0b18*/ 	.short	0x010a
        /*0b1a*/ 	.byte	0xff
	.zero		1


	//   ....[164]....
        /*0b1c*/ 	.word	0x000070a0
        /*0b20*/ 	.word	0x00000000
        /*0b24*/ 	.word	0x00000000
        /*0b28*/ 	.short	0x010a
        /*0b2a*/ 	.byte	0xff
	.zero		1


	//   ....[165]....
        /*0b2c*/ 	.word	0x00007100
        /*0b30*/ 	.word	0x00000000
        /*0b34*/ 	.word	0x00000000
        /*0b38*/ 	.short	0x010a
        /*0b3a*/ 	.byte	0xff
	.zero		1


	//   ....[166]....
        /*0b3c*/ 	.word	0x00007160
        /*0b40*/ 	.word	0x00000000
        /*0b44*/ 	.word	0x00000000
        /*0b48*/ 	.short	0x010a
        /*0b4a*/ 	.byte	0xff
	.zero		1


	//   ....[167]....
        /*0b4c*/ 	.word	0x000071b0
        /*0b50*/ 	.word	0x00000000
        /*0b54*/ 	.word	0x00000180
        /*0b58*/ 	.short	0x010a
        /*0b5a*/ 	.byte	0xff
	.zero		1


	//   ....[168]....
        /*0b5c*/ 	.word	0x00007210
        /*0b60*/ 	.word	0x00000000
        /*0b64*/ 	.word	0x00000178
        /*0b68*/ 	.short	0x010a
        /*0b6a*/ 	.byte	0xff
	.zero		1


	//   ....[169]....
        /*0b6c*/ 	.word	0x00007270
        /*0b70*/ 	.word	0x00000003
        /*0b74*/ 	.word	0x00000168
        /*0b78*/ 	.short	0x010a
        /*0b7a*/ 	.byte	0xff
	.zero		1


	//   ....[170]....
        /*0b7c*/ 	.word	0x000072c0
        /*0b80*/ 	.word	0x00000000
        /*0b84*/ 	.word	0x00000180
        /*0b88*/ 	.short	0x010a
        /*0b8a*/ 	.byte	0xff
	.zero		1


	//   ....[171]....
        /*0b8c*/ 	.word	0x00007320
        /*0b90*/ 	.word	0x00000000
        /*0b94*/ 	.word	0x00000160
        /*0b98*/ 	.short	0x010a
        /*0b9a*/ 	.byte	0xff
	.zero		1


	//   ....[172]....
        /*0b9c*/ 	.word	0x00007380
        /*0ba0*/ 	.word	0x00000003
        /*0ba4*/ 	.word	0x000001a0
        /*0ba8*/ 	.short	0x010a
        /*0baa*/ 	.byte	0xff
	.zero		1


	//----- nvinfo : EIATTR_NUM_MBARRIERS
	.align		4
.L_44:
        /*0bac*/ 	.byte	0x03, 0x38
        /*0bae*/ 	.short	0x0040


	//----- nvinfo : EIATTR_EXIT_INSTR_OFFSETS
	.align		4
        /*0bb0*/ 	.byte	0x04, 0x1c
        /*0bb2*/ 	.short	(.L_46 - .L_45)


	//   ....[0]....
.L_45:
        /*0bb4*/ 	.word	0x00003110


	//   ....[1]....
        /*0bb8*/ 	.word	0x00003610


	//   ....[2]....
        /*0bbc*/ 	.word	0x00003670


	//   ....[3]....
        /*0bc0*/ 	.word	0x000045d0


	//   ....[4]....
        /*0bc4*/ 	.word	0x00005110


	//   ....[5]....
        /*0bc8*/ 	.word	0x00005150


	//   ....[6]....
        /*0bcc*/ 	.word	0x00006470


	//----- nvinfo : EIATTR_MAX_THREADS
	.align		4
.L_46:
        /*0bd0*/ 	.byte	0x04, 0x05
        /*0bd2*/ 	.short	(.L_48 - .L_47)
.L_47:
        /*0bd4*/ 	.word	0x00000100
        /*0bd8*/ 	.word	0x00000001
        /*0bdc*/ 	.word	0x00000001


	//----- nvinfo : EIATTR_CRS_STACK_SIZE
	.align		4
.L_48:
        /*0be0*/ 	.byte	0x04, 0x1e
        /*0be2*/ 	.short	(.L_50 - .L_49)
.L_49:
        /*0be4*/ 	.word	0x00000000


	//----- nvinfo : EIATTR_CBANK_PARAM_SIZE
	.align		4
.L_50:
        /*0be8*/ 	.byte	0x03, 0x19
        /*0bea*/ 	.short	0x0800


	//----- nvinfo : EIATTR_PARAM_CBANK
	.align		4
        /*0bec*/ 	.byte	0x04, 0x0a
        /*0bee*/ 	.short	(.L_52 - .L_51)
	.align		4
.L_51:
        /*0bf0*/ 	.word	index@(.nv.constant0._ZN7cutlass13device_kernelINS_4gemm6kernel13GemmUniversalIN4cute5tupleIJiiiiEEENS1_10collective13CollectiveMmaINS1_35MainloopSm100TmaUmmaWarpSpecializedILi22ELi2ELi4ENS5_IJNS4_1CILi1EEESB_SB_EEEEENS5_IJNSA_ILi64EEENSA_ILi16EEENSA_ILi128EEEEEEaNS5_IJlSB_lEEEaSI_NS4_8TiledMMAINS4_8MMA_AtomIJNS4_15SM100_MMA_S8_SSIaaiLi64ELi16ELNS4_4UMMA5MajorE0ELSN_0ELNSM_8SaturateE0EEEEEENS4_6LayoutISC_NS5_IJNSA_ILi0EEESS_SS_EEEEENS5_IJNS4_10UnderscoreESV_SV_EEEEENS4_13SM90_TMA_LOADENS4_14ComposedLayoutINS4_7SwizzleILi3ELi4ELi3EEENS4_18smem_ptr_flag_bitsILi8EEENSR_INS5_IJNSA_ILi8EEESG_EEENS5_IJSG_SB_EEEEEEEvNS4_8identityESY_S18_vS19_EENS_8epilogue10collective18CollectiveEpilogueINS1B_23Sm100TmaWarpSpecializedILi1ELi1ELi8ELb0ELb0EEEJSH_NS5_IJNSR_ISE_SB_EENSR_ISF_SB_EEEEEaSI_aSI_NS1B_6fusion15FusionCallbacksIS1F_NS1J_17LinearCombinationIaiaiLNS_15FloatRoundStyleE2EEESH_S1I_JEEENS4_5SM1004TMEM4LOAD25SM100_TMEM_LOAD_16dp32b8xESY_NSZ_INS10_ILi0ELi4ELi3EEES13_NSR_INS5_IJS14_SF_EEENS5_IJSF_SB_EEEEEEENS4_39AutoVectorizingCopyWithAssumedAlignmentILi128EEENS4_14SM90_TMA_STOREES1X_S1Z_S1Z_EEEvvEEEEvNT_6ParamsE)
        /*0bf4*/ 	.short	0x0380
        /*0bf6*/ 	.short	0x0800


	//----- nvinfo : EIATTR_SW_WAR
	.align		4
.L_52:
        /*0bf8*/ 	.byte	0x04, 0x36
        /*0bfa*/ 	.short	(.L_54 - .L_53)
.L_53:
        /*0bfc*/ 	.word	0x00000008
.L_54:


//--------------------- .nv.callgraph             --------------------------
	.section	.nv.callgraph,"",@"SHT_CUDA_CALLGRAPH"
	.align	4
	.sectionentsize	8
	.align		4
        /*0000*/ 	.word	0x00000000
	.align		4
        /*0004*/ 	.word	0xffffffff
	.align		4
        /*0008*/ 	.word	index@(_ZN7cutlass13device_kernelINS_4gemm6kernel13GemmUniversalIN4cute5tupleIJiiiiEEENS1_10collective13CollectiveMmaINS1_35MainloopSm100TmaUmmaWarpSpecializedILi22ELi2ELi4ENS5_IJNS4_1CILi1EEESB_SB_EEEEENS5_IJNSA_ILi64EEENSA_ILi16EEENSA_ILi128EEEEEEaNS5_IJlSB_lEEEaSI_NS4_8TiledMMAINS4_8MMA_AtomIJNS4_15SM100_MMA_S8_SSIaaiLi64ELi16ELNS4_4UMMA5MajorE0ELSN_0ELNSM_8SaturateE0EEEEEENS4_6LayoutISC_NS5_IJNSA_ILi0EEESS_SS_EEEEENS5_IJNS4_10UnderscoreESV_SV_EEEEENS4_13SM90_TMA_LOADENS4_14ComposedLayoutINS4_7SwizzleILi3ELi4ELi3EEENS4_18smem_ptr_flag_bitsILi8EEENSR_INS5_IJNSA_ILi8EEESG_EEENS5_IJSG_SB_EEEEEEEvNS4_8identityESY_S18_vS19_EENS_8epilogue10collective18CollectiveEpilogueINS1B_23Sm100TmaWarpSpecializedILi1ELi1ELi8ELb0ELb0EEEJSH_NS5_IJNSR_ISE_SB_EENSR_ISF_SB_EEEEEaSI_aSI_NS1B_6fusion15FusionCallbacksIS1F_NS1J_17LinearCombinationIaiaiLNS_15FloatRoundStyleE2EEESH_S1I_JEEENS4_5SM1004TMEM4LOAD25SM100_TMEM_LOAD_16dp32b8xESY_NSZ_INS10_ILi0ELi4ELi3EEES13_NSR_INS5_IJS14_SF_EEENS5_IJSF_SB_EEEEEEENS4_39AutoVectorizingCopyWithAssumedAlignmentILi128EEENS4_14SM90_TMA_STOREES1X_S1Z_S1Z_EEEvvEEEEvNT_6ParamsE)
	.align		4
        /*000c*/ 	.word	index@(__assertfail)
	.align		4
        /*0010*/ 	.word	0x00000000
	.align		4
        /*0014*/ 	.word	0xfffffffe
	.align		4
        /*0018*/ 	.word	0x00000000
	.align		4
        /*001c*/ 	.word	0xfffffffd
	.align		4
        /*0020*/ 	.word	0x00000000
	.align		4
        /*0024*/ 	.word	0xfffffffc


//--------------------- .nv.constant4             --------------------------
	.section	.nv.constant4,"a",@progbits
	.align	8
	.align		8
.nv.constant4:
        /*0000*/ 	.dword	__assertfail
	.align		8
        /*0008*/ 	.dword	__unnamed_1
	.align		8
        /*0010*/ 	.dword	_ZN40_INTERNAL_0b68fa59_4_k_cu_5c71a193_338334cuda3std3__45__cpo5beginE
	.align		8
        /*0018*/ 	.dword	_ZN40_INTERNAL_0b68fa59_4_k_cu_5c71a193_338334cuda3std3__45__cpo3endE
	.align		8
        /*0020*/ 	.dword	_ZN40_INTERNAL_0b68fa59_4_k_cu_5c71a193_338334cuda3std3__45__cpo6cbeginE
	.align		8
        /*0028*/ 	.dword	_ZN40_INTERNAL_0b68fa59_4_k_cu_5c71a193_338334cuda3std3__45__cpo4cendE
	.align		8
        /*0030*/ 	.dword	_ZN40_INTERNAL_0b68fa59_4_k_cu_5c71a193_338334cuda3std3__442_GLOBAL__N__0b68fa59_4_k_cu_5c71a193_338336ignoreE
	.align		8
        /*0038*/ 	.dword	_ZN40_INTERNAL_0b68fa59_4_k_cu_5c71a193_338334cuda3std3__419piecewise_constructE
	.align		8
        /*0040*/ 	.dword	_ZN40_INTERNAL_0b68fa59_4_k_cu_5c71a193_338334cuda3std3__48in_placeE
	.align		8
        /*0048*/ 	.dword	_ZN40_INTERNAL_0b68fa59_4_k_cu_5c71a193_338334cuda3std6ranges3__45__cpo4swapE
	.align		8
        /*0050*/ 	.dword	_ZN40_INTERNAL_0b68fa59_4_k_cu_5c71a193_338334cuda3std6ranges3__45__cpo9iter_moveE
	.align		8
        /*0058*/ 	.dword	_ZN40_INTERNAL_0b68fa59_4_k_cu_5c71a193_338334cute7productE
	.align		8
        /*0060*/ 	.dword	_ZN40_INTERNAL_0b68fa59_4_k_cu_5c71a193_338334cute1_E
	.align		8
        /*0068*/ 	.dword	$str$25
	.align		8
        /*0070*/ 	.dword	$str$26


//--------------------- .text._ZN7cutlass13device_kernelINS_4gemm6kernel13GemmUniversalIN4cute5tupleIJiiiiEEENS1_10collective13CollectiveMmaINS1_35MainloopSm100TmaUmmaWarpSpecializedILi22ELi2ELi4ENS5_IJNS4_1CILi1EEESB_SB_EEEEENS5_IJNSA_ILi64EEENSA_ILi16EEENSA_ILi128EEEEEEaNS5_IJlSB_lEEEaSI_NS4_8TiledMMAINS4_8MMA_AtomIJNS4_15SM100_MMA_S8_SSIaaiLi64ELi16ELNS4_4UMMA5MajorE0ELSN_0ELNSM_8SaturateE0EEEEEENS4_6LayoutISC_NS5_IJNSA_ILi0EEESS_SS_EEEEENS5_IJNS4_10UnderscoreESV_SV_EEEEENS4_13SM90_TMA_LOADENS4_14ComposedLayoutINS4_7SwizzleILi3ELi4ELi3EEENS4_18smem_ptr_flag_bitsILi8EEENSR_INS5_IJNSA_ILi8EEESG_EEENS5_IJSG_SB_EEEEEEEvNS4_8identityESY_S18_vS19_EENS_8epilogue10collective18CollectiveEpilogueINS1B_23Sm100TmaWarpSpecializedILi1ELi1ELi8ELb0ELb0EEEJSH_NS5_IJNSR_ISE_SB_EENSR_ISF_SB_EEEEEaSI_aSI_NS1B_6fusion15FusionCallbacksIS1F_NS1J_17LinearCombinationIaiaiLNS_15FloatRoundStyleE2EEESH_S1I_JEEENS4_5SM1004TMEM4LOAD25SM100_TMEM_LOAD_16dp32b8xESY_NSZ_INS10_ILi0ELi4ELi3EEES13_NSR_INS5_IJS14_SF_EEENS5_IJSF_SB_EEEEEEENS4_39AutoVectorizingCopyWithAssumedAlignmentILi128EEENS4_14SM90_TMA_STOREES1X_S1Z_S1Z_EEEvvEEEEvNT_6ParamsE --------------------------
	.section	.text._ZN7cutlass13device_kernelINS_4gemm6kernel13GemmUniversalIN4cute5tupleIJiiiiEEENS1_10collective13CollectiveMmaINS1_35MainloopSm100TmaUmmaWarpSpecializedILi22ELi2ELi4ENS5_IJNS4_1CILi1EEESB_SB_EEEEENS5_IJNSA_ILi64EEENSA_ILi16EEENSA_ILi128EEEEEEaNS5_IJlSB_lEEEaSI_NS4_8TiledMMAINS4_8MMA_AtomIJNS4_15SM100_MMA_S8_SSIaaiLi64ELi16ELNS4_4UMMA5MajorE0ELSN_0ELNSM_8SaturateE0EEEEEENS4_6LayoutISC_NS5_IJNSA_ILi0EEESS_SS_EEEEENS5_IJNS4_10UnderscoreESV_SV_EEEEENS4_13SM90_TMA_LOADENS4_14ComposedLayoutINS4_7SwizzleILi3ELi4ELi3EEENS4_18smem_ptr_flag_bitsILi8EEENSR_INS5_IJNSA_ILi8EEESG_EEENS5_IJSG_SB_EEEEEEEvNS4_8identityESY_S18_vS19_EENS_8epilogue10collective18CollectiveEpilogueINS1B_23Sm100TmaWarpSpecializedILi1ELi1ELi8ELb0ELb0EEEJSH_NS5_IJNSR_ISE_SB_EENSR_ISF_SB_EEEEEaSI_aSI_NS1B_6fusion15FusionCallbacksIS1F_NS1J_17LinearCombinationIaiaiLNS_15FloatRoundStyleE2EEESH_S1I_JEEENS4_5SM1004TMEM4LOAD25SM100_TMEM_LOAD_16dp32b8xESY_NSZ_INS10_ILi0ELi4ELi3EEES13_NSR_INS5_IJS14_SF_EEENS5_IJSF_SB_EEEEEEENS4_39AutoVectorizingCopyWithAssumedAlignmentILi128EEENS4_14SM90_TMA_STOREES1X_S1Z_S1Z_EEEvvEEEEvNT_6ParamsE,"ax",@progbits
	.align	128
.text._ZN7cutlass13device_kernelINS_4gemm6kernel13GemmUniversalIN4cute5tupleIJiiiiEEENS1_10collective13CollectiveMmaINS1_35MainloopSm100TmaUmmaWarpSpecializedILi22ELi2ELi4ENS5_IJNS4_1CILi1EEESB_SB_EEEEENS5_IJNSA_ILi64EEENSA_ILi16EEENSA_ILi128EEEEEEaNS5_IJlSB_lEEEaSI_NS4_8TiledMMAINS4_8MMA_AtomIJNS4_15SM100_MMA_S8_SSIaaiLi64ELi16ELNS4_4UMMA5MajorE0ELSN_0ELNSM_8SaturateE0EEEEEENS4_6LayoutISC_NS5_IJNSA_ILi0EEESS_SS_EEEEENS5_IJNS4_10UnderscoreESV_SV_EEEEENS4_13SM90_TMA_LOADENS4_14ComposedLayoutINS4_7SwizzleILi3ELi4ELi3EEENS4_18smem_ptr_flag_bitsILi8EEENSR_INS5_IJNSA_ILi8EEESG_EEENS5_IJSG_SB_EEEEEEEvNS4_8identityESY_S18_vS19_EENS_8epilogue10collective18CollectiveEpilogueINS1B_23Sm100TmaWarpSpecializedILi1ELi1ELi8ELb0ELb0EEEJSH_NS5_IJNSR_ISE_SB_EENSR_ISF_SB_EEEEEaSI_aSI_NS1B_6fusion15FusionCallbacksIS1F_NS1J_17LinearCombinationIaiaiLNS_15FloatRoundStyleE2EEESH_S1I_JEEENS4_5SM1004TMEM4LOAD25SM100_TMEM_LOAD_16dp32b8xESY_NSZ_INS10_ILi0ELi4ELi3EEES13_NSR_INS5_IJS14_SF_EEENS5_IJSF_SB_EEEEEEENS4_39AutoVectorizingCopyWithAssumedAlignmentILi128EEENS4_14SM90_TMA_STOREES1X_S1Z_S1Z_EEEvvEEEEvNT_6ParamsE:
        .type           _ZN7cutlass13device_kernelINS_4gemm6kernel13GemmUniversalIN4cute5tupleIJiiiiEEENS1_10collective13CollectiveMmaINS1_35MainloopSm100TmaUmmaWarpSpecializedILi22ELi2ELi4ENS5_IJNS4_1CILi1EEESB_SB_EEEEENS5_IJNSA_ILi64EEENSA_ILi16EEENSA_ILi128EEEEEEaNS5_IJlSB_lEEEaSI_NS4_8TiledMMAINS4_8MMA_AtomIJNS4_15SM100_MMA_S8_SSIaaiLi64ELi16ELNS4_4UMMA5MajorE0ELSN_0ELNSM_8SaturateE0EEEEEENS4_6LayoutISC_NS5_IJNSA_ILi0EEESS_SS_EEEEENS5_IJNS4_10UnderscoreESV_SV_EEEEENS4_13SM90_TMA_LOADENS4_14ComposedLayoutINS4_7SwizzleILi3ELi4ELi3EEENS4_18smem_ptr_flag_bitsILi8EEENSR_INS5_IJNSA_ILi8EEESG_EEENS5_IJSG_SB_EEEEEEEvNS4_8identityESY_S18_vS19_EENS_8epilogue10collective18CollectiveEpilogueINS1B_23Sm100TmaWarpSpecializedILi1ELi1ELi8ELb0ELb0EEEJSH_NS5_IJNSR_ISE_SB_EENSR_ISF_SB_EEEEEaSI_aSI_NS1B_6fusion15FusionCallbacksIS1F_NS1J_17LinearCombinationIaiaiLNS_15FloatRoundStyleE2EEESH_S1I_JEEENS4_5SM1004TMEM4LOAD25SM100_TMEM_LOAD_16dp32b8xESY_NSZ_INS10_ILi0ELi4ELi3EEES13_NSR_INS5_IJS14_SF_EEENS5_IJSF_SB_EEEEEEENS4_39AutoVectorizingCopyWithAssumedAlignmentILi128EEENS4_14SM90_TMA_STOREES1X_S1Z_S1Z_EEEvvEEEEvNT_6ParamsE,@function
        .size           _ZN7cutlass13device_kernelINS_4gemm6kernel13GemmUniversalIN4cute5tupleIJiiiiEEENS1_10collective13CollectiveMmaINS1_35MainloopSm100TmaUmmaWarpSpecializedILi22ELi2ELi4ENS5_IJNS4_1CILi1EEESB_SB_EEEEENS5_IJNSA_ILi64EEENSA_ILi16EEENSA_ILi128EEEEEEaNS5_IJlSB_lEEEaSI_NS4_8TiledMMAINS4_8MMA_AtomIJNS4_15SM100_MMA_S8_SSIaaiLi64ELi16ELNS4_4UMMA5MajorE0ELSN_0ELNSM_8SaturateE0EEEEEENS4_6LayoutISC_NS5_IJNSA_ILi0EEESS_SS_EEEEENS5_IJNS4_10UnderscoreESV_SV_EEEEENS4_13SM90_TMA_LOADENS4_14ComposedLayoutINS4_7SwizzleILi3ELi4ELi3EEENS4_18smem_ptr_flag_bitsILi8EEENSR_INS5_IJNSA_ILi8EEESG_EEENS5_IJSG_SB_EEEEEEEvNS4_8identityESY_S18_vS19_EENS_8epilogue10collective18CollectiveEpilogueINS1B_23Sm100TmaWarpSpecializedILi1ELi1ELi8ELb0ELb0EEEJSH_NS5_IJNSR_ISE_SB_EENSR_ISF_SB_EEEEEaSI_aSI_NS1B_6fusion15FusionCallbacksIS1F_NS1J_17LinearCombinationIaiaiLNS_15FloatRoundStyleE2EEESH_S1I_JEEENS4_5SM1004TMEM4LOAD25SM100_TMEM_LOAD_16dp32b8xESY_NSZ_INS10_ILi0ELi4ELi3EEES13_NSR_INS5_IJS14_SF_EEENS5_IJSF_SB_EEEEEEENS4_39AutoVectorizingCopyWithAssumedAlignmentILi128EEENS4_14SM90_TMA_STOREES1X_S1Z_S1Z_EEEvvEEEEvNT_6ParamsE,(.L_x_180 - _ZN7cutlass13device_kernelINS_4gemm6kernel13GemmUniversalIN4cute5tupleIJiiiiEEENS1_10collective13CollectiveMmaINS1_35MainloopSm100TmaUmmaWarpSpecializedILi22ELi2ELi4ENS5_IJNS4_1CILi1EEESB_SB_EEEEENS5_IJNSA_ILi64EEENSA_ILi16EEENSA_ILi128EEEEEEaNS5_IJlSB_lEEEaSI_NS4_8TiledMMAINS4_8MMA_AtomIJNS4_15SM100_MMA_S8_SSIaaiLi64ELi16ELNS4_4UMMA5MajorE0ELSN_0ELNSM_8SaturateE0EEEEEENS4_6LayoutISC_NS5_IJNSA_ILi0EEESS_SS_EEEEENS5_IJNS4_10UnderscoreESV_SV_EEEEENS4_13SM90_TMA_LOADENS4_14ComposedLayoutINS4_7SwizzleILi3ELi4ELi3EEENS4_18smem_ptr_flag_bitsILi8EEENSR_INS5_IJNSA_ILi8EEESG_EEENS5_IJSG_SB_EEEEEEEvNS4_8identityESY_S18_vS19_EENS_8epilogue10collective18CollectiveEpilogueINS1B_23Sm100TmaWarpSpecializedILi1ELi1ELi8ELb0ELb0EEEJSH_NS5_IJNSR_ISE_SB_EENSR_ISF_SB_EEEEEaSI_aSI_NS1B_6fusion15FusionCallbacksIS1F_NS1J_17LinearCombinationIaiaiLNS_15FloatRoundStyleE2EEESH_S1I_JEEENS4_5SM1004TMEM4LOAD25SM100_TMEM_LOAD_16dp32b8xESY_NSZ_INS10_ILi0ELi4ELi3EEES13_NSR_INS5_IJS14_SF_EEENS5_IJSF_SB_EEEEEEENS4_39AutoVectorizingCopyWithAssumedAlignmentILi128EEENS4_14SM90_TMA_STOREES1X_S1Z_S1Z_EEEvvEEEEvNT_6ParamsE)
        .other          _ZN7cutlass13device_kernelINS_4gemm6kernel13GemmUniversalIN4cute5tupleIJiiiiEEENS1_10collective13CollectiveMmaINS1_35MainloopSm100TmaUmmaWarpSpecializedILi22ELi2ELi4ENS5_IJNS4_1CILi1EEESB_SB_EEEEENS5_IJNSA_ILi64EEENSA_ILi16EEENSA_ILi128EEEEEEaNS5_IJlSB_lEEEaSI_NS4_8TiledMMAINS4_8MMA_AtomIJNS4_15SM100_MMA_S8_SSIaaiLi64ELi16ELNS4_4UMMA5MajorE0ELSN_0ELNSM_8SaturateE0EEEEEENS4_6LayoutISC_NS5_IJNSA_ILi0EEESS_SS_EEEEENS5_IJNS4_10UnderscoreESV_SV_EEEEENS4_13SM90_TMA_LOADENS4_14ComposedLayoutINS4_7SwizzleILi3ELi4ELi3EEENS4_18smem_ptr_flag_bitsILi8EEENSR_INS5_IJNSA_ILi8EEESG_EEENS5_IJSG_SB_EEEEEEEvNS4_8identityESY_S18_vS19_EENS_8epilogue10collective18CollectiveEpilogueINS1B_23Sm100TmaWarpSpecializedILi1ELi1ELi8ELb0ELb0EEEJSH_NS5_IJNSR_ISE_SB_EENSR_ISF_SB_EEEEEaSI_aSI_NS1B_6fusion15FusionCallbacksIS1F_NS1J_17LinearCombinationIaiaiLNS_15FloatRoundStyleE2EEESH_S1I_JEEENS4_5SM1004TMEM4LOAD25SM100_TMEM_LOAD_16dp32b8xESY_NSZ_INS10_ILi0ELi4ELi3EEES13_NSR_INS5_IJS14_SF_EEENS5_IJSF_SB_EEEEEEENS4_39AutoVectorizingCopyWithAssumedAlignmentILi128EEENS4_14SM90_TMA_STOREES1X_S1Z_S1Z_EEEvvEEEEvNT_6ParamsE,@"STO_CUDA_ENTRY STV_DEFAULT"
_ZN7cutlass13device_kernelINS_4gemm6kernel13GemmUniversalIN4cute5tupleIJiiiiEEENS1_10collective13CollectiveMmaINS1_35MainloopSm100TmaUmmaWarpSpecializedILi22ELi2ELi4ENS5_IJNS4_1CILi1EEESB_SB_EEEEENS5_IJNSA_ILi64EEENSA_ILi16EEENSA_ILi128EEEEEEaNS5_IJlSB_lEEEaSI_NS4_8TiledMMAINS4_8MMA_AtomIJNS4_15SM100_MMA_S8_SSIaaiLi64ELi16ELNS4_4UMMA5MajorE0ELSN_0ELNSM_8SaturateE0EEEEEENS4_6LayoutISC_NS5_IJNSA_ILi0EEESS_SS_EEEEENS5_IJNS4_10UnderscoreESV_SV_EEEEENS4_13SM90_TMA_LOADENS4_14ComposedLayoutINS4_7SwizzleILi3ELi4ELi3EEENS4_18smem_ptr_flag_bitsILi8EEENSR_INS5_IJNSA_ILi8EEESG_EEENS5_IJSG_SB_EEEEEEEvNS4_8identityESY_S18_vS19_EENS_8epilogue10collective18CollectiveEpilogueINS1B_23Sm100TmaWarpSpecializedILi1ELi1ELi8ELb0ELb0EEEJSH_NS5_IJNSR_ISE_SB_EENSR_ISF_SB_EEEEEaSI_aSI_NS1B_6fusion15FusionCallbacksIS1F_NS1J_17LinearCombinationIaiaiLNS_15FloatRoundStyleE2EEESH_S1I_JEEENS4_5SM1004TMEM4LOAD25SM100_TMEM_LOAD_16dp32b8xESY_NSZ_INS10_ILi0ELi4ELi3EEES13_NSR_INS5_IJS14_SF_EEENS5_IJSF_SB_EEEEEEENS4_39AutoVectorizingCopyWithAssumedAlignmentILi128EEENS4_14SM90_TMA_STOREES1X_S1Z_S1Z_EEEvvEEEEvNT_6ParamsE:
[----:B------:R-:W1:Y:S01]  /*0000*/  LDC R1, c[0x0][0x37c] ;  /* 0x0000df00ff017b82 */ /* 0x000e620000000800 */
[----:B------:R-:W2:Y:S01]  /*0010*/  S2R R51, SR_TID.X ;  /* 0x0000000000337919 */ /* 0x000ea20000002100 */
[----:B------:R-:W3:Y:S01]  /*0020*/  LDCU.64 UR4, c[0x0][0x890] ;  /* 0x00011200ff0477ac */ /* 0x000ee20008000a00 */
[----:B------:R-:W-:Y:S02]  /*0030*/  PRMT R40, RZ, 0x7610, R40 ;  /* 0x00007610ff287816 */ /* 0x000fe40000000028 */
[----:B------:R-:W-:Y:S01]  /*0040*/  ELECT P5, URZ, PT ;  /* 0x0000000000ff782f */ /* 0x000fe200038a0000 */
[----:B------:R-:W4:Y:S01]  /*0050*/  LDCU.64 UR44, c[0x0][0x358] ;  /* 0x00006b00ff2c77ac */ /* 0x000f220008000a00 */
[----:B---3--:R-:W-:-:S04]  /*0060*/  UISETP.NE.U32.AND UP0, UPT, UR4, URZ, UPT ;  /* 0x000000ff0400728c */ /* 0x008fc8000bf05070 */
[----:B------:R-:W-:Y:S01]  /*0070*/  UISETP.NE.AND.EX UP0, UPT, UR5, URZ, UPT, UP0 ;  /* 0x000000ff0500728c */ /* 0x000fe2000bf05300 */
[----:B--2---:R-:W-:-:S05]  /*0080*/  SHF.R.U32.HI R46, RZ, 0x5, R51 ;  /* 0x00000005ff2e7819 */ /* 0x004fca0000011633 */
[----:B------:R-:W2:Y:S02]  /*0090*/  SHFL.IDX PT, R0, R46, RZ, 0x1f ;  /* 0x00001fff2e007589 */ /* 0x000ea400000e0000 */
[----:B--2---:R-:W-:Y:S01]  /*00a0*/  R2UR UR8, R0 ;  /* 0x00000000000872ca */ /* 0x004fe200000e0000 */
[----:B-1--4-:R-:W-:-:S14]  /*00b0*/  BRA.U UP0, `(.L_x_0) ;  /* 0x00000001002c7547 */ /* 0x012fdc000b800000 */
[----:B------:R-:W1:Y:S02]  /*00c0*/  LDCU.64 UR6, c[0x0][0x888] ;  /* 0x00011100ff0677ac */ /* 0x000e640008000a00 */
[----:B-1----:R-:W-:-:S04]  /*00d0*/  UISETP.NE.U32.AND UP0, UPT, UR6, URZ, UPT ;  /* 0x000000ff0600728c */ /* 0x002fc8000bf05070 */
[----:B------:R-:W-:-:S09]  /*00e0*/  UISETP.NE.AND.EX UP0, UPT, UR7, URZ, UPT, UP0 ;  /* 0x000000ff0700728c */ /* 0x000fd2000bf05300 */
[----:B------:R-:W-:Y:S05]  /*00f0*/  BRA.U !UP0, `(.L_x_1) ;  /* 0x0000000108147547 */ /* 0x000fea000b800000 */
[----:B------:R-:W1:Y:S02]  /*0100*/  LDC.64 R2, c[0x0][0x888] ;  /* 0x00022200ff027b82 */ /* 0x000e640000000a00 */
[----:B-1----:R-:W2:Y:S01]  /*0110*/  LDG.E R0, desc[UR44][R2.64] ;  /* 0x0000002c02007981 */ /* 0x002ea2000c1e1900 */
[----:B------:R-:W-:Y:S01]  /*0120*/  HFMA2 R40, -RZ, RZ, 0, 5.9604644775390625e-08 ;  /* 0x00000001ff287431 */ /* 0x000fe200000001ff */
[----:B--2---:R-:W-:Y:S01]  /*0130*/  R2UR UR38, R0 ;  /* 0x00000000002672ca */ /* 0x004fe200000e0000 */
[----:B------:R-:W-:Y:S05]  /*0140*/  BRA `(.L_x_0) ;  /* 0x0000000000087947 */ /* 0x000fea0003800000 */
.L_x_1:
[----:B------:R-:W-:Y:S01]  /*0150*/  HFMA2 R40, -RZ, RZ, 0, 5.9604644775390625e-08 ;  /* 0x00000001ff287431 */ /* 0x000fe200000001ff */
[----:B------:R-:W1:Y:S02]  /*0160*/  LDCU UR38, c[0x0][0x880] ;  /* 0x00011000ff2677ac */ /* 0x000e640008000800 */
.L_x_0:
[----:B------:R-:W2:Y:S02]  /*0170*/  LDCU.64 UR6, c[0x0][0x8b0] ;  /* 0x00011600ff0677ac */ /* 0x000ea40008000a00 */
[----:B--2---:R-:W-:-:S04]  /*0180*/  UISETP.NE.U32.AND UP0, UPT, UR6, URZ, UPT ;  /* 0x000000ff0600728c */ /* 0x004fc8000bf05070 */
[----:B------:R-:W-:-:S09]  /*0190*/  UISETP.NE.AND.EX UP0, UPT, UR7, URZ, UPT, UP0 ;  /* 0x000000ff0700728c */ /* 0x000fd2000bf05300 */
[----:B------:R-:W-:Y:S05]  /*01a0*/  BRA.U UP0, `(.L_x_2) ;  /* 0x0000000100207547 */ /* 0x000fea000b800000 */
[----:B------:R-:W2:Y:S02]  /*01b0*/  LDCU.64 UR6, c[0x0][0x8a8] ;  /* 0x00011500ff0677ac */ /* 0x000ea40008000a00 */
[----:B--2---:R-:W-:-:S04]  /*01c0*/  UISETP.NE.U32.AND UP0, UPT, UR6, URZ, UPT ;  /* 0x000000ff0600728c */ /* 0x004fc8000bf05070 */
[----:B------:R-:W-:-:S09]  /*01d0*/  UISETP.NE.AND.EX UP0, UPT, UR7, URZ, UPT, UP0 ;  /* 0x000000ff0700728c */ /* 0x000fd2000bf05300 */
[----:B------:R-:W-:Y:S05]  /*01e0*/  BRA.U !UP0, `(.L_x_3) ;  /* 0x00000001080c7547 */ /* 0x000fea000b800000 */
[----:B------:R-:W2:Y:S02]  /*01f0*/  LDC.64 R2, c[0x0][0x8a8] ;  /* 0x00022a00ff027b82 */ /* 0x000ea40000000a00 */
[----:B--2---:R2:W5:Y:S01]  /*0200*/  LDG.E R27, desc[UR44][R2.64] ;  /* 0x0000002c021b7981 */ /* 0x004562000c1e1900 */
[----:B------:R-:W-:Y:S05]  /*0210*/  BRA `(.L_x_2) ;  /* 0x0000000000047947 */ /* 0x000fea0003800000 */
.L_x_3:
[----:B------:R-:W3:Y:S02]  /*0220*/  LDC R27, c[0x0][0x8a0] ;  /* 0x00022800ff1b7b82 */ /* 0x000ee40000000800 */
.L_x_2:
[----:B------:R-:W-:Y:S01]  /*0230*/  IMAD.U32 R0, RZ, RZ, UR8 ;  /* 0x00000008ff007e24 */ /* 0x000fe2000f8e00ff */
[----:B------:R-:W-:Y:S04]  /*0240*/  BSSY.RECONVERGENT B0, `(.L_x_4) ;  /* 0x000000c000007945 */ /* 0x000fe80003800200 */
[C---:B------:R-:W-:Y:S02]  /*0250*/  ISETP.NE.OR P1, PT, R0.reuse, 0x1, !P5 ;  /* 0x000000010000780c */ /* 0x040fe40006f25670 */
[----:B------:R-:W-:-:S11]  /*0260*/  ISETP.NE.OR P0, PT, R0, 0x3, !P5 ;  /* 0x000000030000780c */ /* 0x000fd60006f05670 */
[----:B------:R-:W-:Y:S05]  /*0270*/  @P1 BRA `(.L_x_5) ;  /* 0x0000000000201947 */ /* 0x000fea0003800000 */
[----:B------:R-:W4:Y:S02]  /*0280*/  LDCU.64 UR6, c[0x0][0x348] ;  /* 0x00006900ff0677ac */ /* 0x000f240008000a00 */
[----:B----4-:R-:W-:Y:S02]  /*0290*/  UIADD3 UR10, UP1, UPT, UR6, 0x80, URZ ;  /* 0x00000080060a7890 */ /* 0x010fe4000ff3e0ff */
[----:B------:R-:W-:Y:S02]  /*02a0*/  UIADD3 UR6, UP0, UPT, UR6, 0x180, URZ ;  /* 0x0000018006067890 */ /* 0x000fe4000ff1e0ff */
[----:B------:R-:W-:Y:S02]  /*02b0*/  UIADD3.X UR11, UPT, UPT, URZ, UR7, URZ, UP1, !UPT ;  /* 0x00000007ff0b7290 */ /* 0x000fe40008ffe4ff */
[----:B------:R-:W-:-:S07]  /*02c0*/  UIADD3.X UR7, UPT, UPT, URZ, UR7, URZ, UP0, !UPT ;  /* 0x00000007ff077290 */ /* 0x000fce00087fe4ff */
[----:B------:R4:W-:Y:S02]  /*02d0*/  UTMACCTL.PF [UR10] ;  /* 0x000000000a0079b9 */ /* 0x0009e40008040000 */
[----:B------:R4:W-:Y:S02]  /*02e0*/  UTMACCTL.PF [UR6] ;  /* 0x00000000060079b9 */ /* 0x0009e40008040000 */
[----:B----4-:R-:W-:Y:S01]  /*02f0*/  NOP ;  /* 0x0000000000007918 */ /* 0x010fe20000000000 */
.L_x_5:
[----:B-1----:R-:W-:Y:S05]  /*0300*/  BSYNC.RECONVERGENT B0 ;  /* 0x0000000000007941 */ /* 0x002fea0003800200 */
.L_x_4:
[----:B------:R-:W-:Y:S04]  /*0310*/  BSSY.RECONVERGENT B0, `(.L_x_6) ;  /* 0x000000a000007945 */ /* 0x000fe80003800200 */
[----:B------:R-:W-:Y:S05]  /*0320*/  @P0 BRA `(.L_x_7) ;  /* 0x0000000000200947 */ /* 0x000fea0003800000 */
[----:B------:R-:W1:Y:S02]  /*0330*/  LDCU.64 UR6, c[0x0][0x348] ;  /* 0x00006900ff0677ac */ /* 0x000e640008000a00 */
[----:B-1----:R-:W-:Y:S02]  /*0340*/  UIADD3 UR10, UP1, UPT, UR6, 0x580, URZ ;  /* 0x00000580060a7890 */ /* 0x002fe4000ff3e0ff */
[----:B------:R-:W-:Y:S02]  /*0350*/  UIADD3 UR6, UP0, UPT, UR6, 0x680, URZ ;  /* 0x0000068006067890 */ /* 0x000fe4000ff1e0ff */
[----:B------:R-:W-:Y:S02]  /*0360*/  UIADD3.X UR11, UPT, UPT, URZ, UR7, URZ, UP1, !UPT ;  /* 0x00000007ff0b7290 */ /* 0x000fe40008ffe4ff */
[----:B------:R-:W-:-:S07]  /*0370*/  UIADD3.X UR7, UPT, UPT, URZ, UR7, URZ, UP0, !UPT ;  /* 0x00000007ff077290 */ /* 0x000fce00087fe4ff */
[----:B------:R1:W-:Y:S02]  /*0380*/  UTMACCTL.PF [UR10] ;  /* 0x000000000a0079b9 */ /* 0x0003e40008040000 */
[----:B------:R1:W-:Y:S02]  /*0390*/  UTMACCTL.PF [UR6] ;  /* 0x00000000060079b9 */ /* 0x0003e40008040000 */
[----:B-1----:R-:W-:Y:S01]  /*03a0*/  NOP ;  /* 0x0000000000007918 */ /* 0x002fe20000000000 */
.L_x_7:
[----:B------:R-:W-:Y:S05]  /*03b0*/  BSYNC.RECONVERGENT B0 ;  /* 0x0000000000007941 */ /* 0x000fea0003800200 */
.L_x_6:
[----:B------:R-:W1:Y:S01]  /*03c0*/  LDCU.64 UR6, c[0x0][0x888] ;  /* 0x00011100ff0677ac */ /* 0x000e620008000a00 */
[----:B------:R-:W-:Y:S02]  /*03d0*/  UISETP.EQ.U32.AND UP1, UPT, UR4, URZ, UPT ;  /* 0x000000ff0400728c */ /* 0x000fe4000bf22070 */
[----:B------:R-:W-:Y:S02]  /*03e0*/  UPLOP3.LUT UP2, UPT, UPT, UPT, UPT, 0x80, 0x8 ;  /* 0x000000000008789c */ /* 0x000fe40003f4f070 */
[----:B-1----:R-:W-:-:S04]  /*03f0*/  UISETP.NE.U32.AND UP0, UPT, UR6, URZ, UPT ;  /* 0x000000ff0600728c */ /* 0x002fc8000bf05070 */
[----:B------:R-:W-:-:S04]  /*0400*/  UISETP.NE.AND.EX UP0, UPT, UR7, URZ, UPT, UP0 ;  /* 0x000000ff0700728c */ /* 0x000fc8000bf05300 */
[----:B------:R-:W-:-:S04]  /*0410*/  UISETP.EQ.OR.EX UP3, UPT, UR5, URZ, !UP0, UP1 ;  /* 0x000000ff0500728c */ /* 0x000fc8000c762710 */
[----:B------:R-:W-:-:S05]  /*0420*/  UP2UR UR47, UPR, URZ, 0x8 ;  /* 0x00000008ff2f7883 */ /* 0x000fca0008000000 */
[----:B------:R-:W-:Y:S07]  /*0430*/  BRA.U !UP3, `(.L_x_8) ;  /* 0x000000010b1c7547 */ /* 0x000fee000b800000 */
[----:B------:R-:W-:Y:S02]  /*0440*/  UISETP.NE.U32.AND UP2, UPT, UR4, URZ, UPT ;  /* 0x000000ff0400728c */ /* 0x000fe4000bf45070 */
[----:B------:R-:W-:Y:S02]  /*0450*/  UISETP.NE.AND UP1, UPT, UR38, URZ, UPT ;  /* 0x000000ff2600728c */ /* 0x000fe4000bf25270 */
[----:B------:R-:W-:Y:S02]  /*0460*/  UISETP.NE.AND.EX UP2, UPT, UR5, URZ, UPT, UP2 ;  /* 0x000000ff0500728c */ /* 0x000fe4000bf45320 */
[----:B------:R-:W-:-:S09]  /*0470*/  USEL UR4, URZ, 0xffffffff, UP0 ;  /* 0xffffffffff047887 */ /* 0x000fd20008000000 */
[----:B------:R-:W-:-:S04]  /*0480*/  @!UP2 USEL UR4, URZ, 0xffffffff, UP1 ;  /* 0xffffffffff04a887 */ /* 0x000fc80008800000 */
[----:B------:R-:W-:-:S04]  /*0490*/  ULOP3.LUT UR4, UR4, 0x1, URZ, 0xc0, !UPT ;  /* 0x0000000104047892 */ /* 0x000fc8000f8ec0ff */
[----:B------:R-:W-:-:S11]  /*04a0*/  UISETP.NE.U32.AND UP2, UPT, UR4, 0x1, UPT ;  /* 0x000000010400788c */ /* 0x000fd6000bf45070 */
.L_x_8:
[----:B--2---:R-:W1:Y:S01]  /*04b0*/  SHFL.IDX PT, R2, R46, RZ, 0x1f ;  /* 0x00001fff2e027589 */ /* 0x004e6200000e0000 */
[----:B------:R-:W-:-:S04]  /*04c0*/  UISETP.NE.AND UP1, UPT, UR8, 0x2, UPT ;  /* 0x000000020800788c */ /* 0x000fc8000bf25270 */
[----:B------:R-:W-:Y:S01]  /*04d0*/  USEL UR13, URZ, 0x1, UP1 ;  /* 0x00000001ff0d7887 */ /* 0x000fe20008800000 */
[----:B-1----:R-:W-:-:S13]  /*04e0*/  ISETP.NE.AND P0, PT, R2, RZ, PT ;  /* 0x000000ff0200720c */ /* 0x002fda0003f05270 */
[----:B------:R-:W-:Y:S05]  /*04f0*/  @P0 BRA `(.L_x_9) ;  /* 0x0000000000e40947 */ /* 0x000fea0003800000 */
[----:B------:R-:W-:Y:S01]  /*0500*/  ELECT P0, URZ, PT ;  /* 0x0000000000ff782f */ /* 0x000fe20003800000 */
[----:B------:R-:W-:-:S12]  /*0510*/  BSSY.RECONVERGENT B0, `(.L_x_9) ;  /* 0x0000037000007945 */ /* 0x000fd80003800200 */
[----:B------:R-:W-:Y:S05]  /*0520*/  @!P0 BRA `(.L_x_10) ;  /* 0x0000000000d48947 */ /* 0x000fea0003800000 */
[----:B------:R-:W1:Y:S01]  /*0530*/  S2UR UR5, SR_CgaCtaId ;  /* 0x00000000000579c3 */ /* 0x000e620000008800 */
[----:B------:R-:W-:Y:S01]  /*0540*/  UMOV UR6, 0x400 ;  /* 0x0000040000067882 */ /* 0x000fe20000000000 */
[----:B------:R-:W-:Y:S01]  /*0550*/  UMOV UR4, 0x1 ;  /* 0x0000000100047882 */ /* 0x000fe20000000000 */
[----:B-1----:R-:W-:Y:S02]  /*0560*/  ULEA UR5, UR5, UR6, 0x18 ;  /* 0x0000000605057291 */ /* 0x002fe4000f8ec0ff */
[----:B------:R-:W-:-:S04]  /*0570*/  UIADD3 UR6, UPT, UPT, -UR4, 0x100000, URZ ;  /* 0x0010000004067890 */ /* 0x000fc8000fffe1ff */
[----:B------:R-:W-:Y:S02]  /*0580*/  USHF.L.U32 UR7, UR6, 0xb, URZ ;  /* 0x0000000b06077899 */ /* 0x000fe400080006ff */
[----:B------:R-:W-:Y:S01]  /*0590*/  USHF.L.U32 UR6, UR6, 0x1, URZ ;  /* 0x0000000106067899 */ /* 0x000fe200080006ff */
[----:B------:R-:W1:Y:S11]  /*05a0*/  FENCE.VIEW.ASYNC.S ;  /* 0x00000000000073c6 */ /* 0x000e760000000000 */
[----:B-1----:R1:W2:Y:S01]  /*05b0*/  SYNCS.EXCH.64 URZ, [UR5], UR6 ;  /* 0x0000000605ff75b2 */ /* 0x0022a20008000100 */
[----:B------:R1:W4:Y:S01]  /*05c0*/  SYNCS.EXCH.64 URZ, [UR5+0xb0], UR6 ;  /* 0x0000b00605ff75b2 */ /* 0x0003220008000100 */
[----:B------:R1:W1:Y:S01]  /*05d0*/  SYNCS.EXCH.64 URZ, [UR5+0x8], UR6 ;  /* 0x0000080605ff75b2 */ /* 0x0002620008000100 */
        /* <DEDUP_REMOVED lines=41> */
[----:B--2-4-:R-:W-:Y:S01]  /*0870*/  NOP ;  /* 0x0000000000007918 */ /* 0x014fe20000000000 */
.L_x_10:
[----:B-1----:R-:W-:Y:S05]  /*0880*/  BSYNC.RECONVERGENT B0 ;  /* 0x0000000000007941 */ /* 0x002fea0003800200 */
.L_x_9:
[----:B------:R-:W1:Y:S01]  /*0890*/  SHFL.IDX PT, R2, R46, RZ, 0x1f ;  /* 0x00001fff2e027589 */ /* 0x000e6200000e0000 */
[----:B------:R-:W-:Y:S01]  /*08a0*/  NOP ;  /* 0x0000000000007918 */ /* 0x000fe20000000000 */
[----:B-1----:R-:W-:-:S13]  /*08b0*/  ISETP.NE.AND P0, PT, R2, 0x1, PT ;  /* 0x000000010200780c */ /* 0x002fda0003f05270 */
[----:B------:R-:W-:Y:S05]  /*08c0*/  @P0 BRA `(.L_x_11) ;  /* 0x0000000000400947 */ /* 0x000fea0003800000 */
[----:B------:R-:W1:Y:S01]  /*08d0*/  S2UR UR6, SR_CgaCtaId ;  /* 0x00000000000679c3 */ /* 0x000e620000008800 */
[----:B------:R-:W-:Y:S01]  /*08e0*/  UMOV UR7, 0x400 ;  /* 0x0000040000077882 */ /* 0x000fe20000000000 */
[----:B------:R-:W-:Y:S01]  /*08f0*/  UMOV UR5, 0x20 ;  /* 0x0000002000057882 */ /* 0x000fe20000000000 */
[----:B------:R-:W-:Y:S01]  /*0900*/  UMOV UR4, 0x80 ;  /* 0x0000008000047882 */ /* 0x000fe20000000000 */
[----:B------:R-:W-:-:S04]  /*0910*/  UIADD3 UR10, UPT, UPT, -UR5, 0x100000, URZ ;  /* 0x00100000050a7890 */ /* 0x000fc8000fffe1ff */
[----:B------:R-:W-:Y:S02]  /*0920*/  USHF.L.U32 UR11, UR10, 0xb, URZ ;  /* 0x0000000b0a0b7899 */ /* 0x000fe400080006ff */
[----:B------:R-:W-:Y:S02]  /*0930*/  USHF.L.U32 UR10, UR10, 0x1, URZ ;  /* 0x000000010a0a7899 */ /* 0x000fe400080006ff */
[----:B------:R-:W-:-:S04]  /*0940*/  UIADD3 UR4, UPT, UPT, -UR4, 0x100000, URZ ;  /* 0x0010000004047890 */ /* 0x000fc8000fffe1ff */
[----:B------:R-:W-:Y:S02]  /*0950*/  USHF.L.U32 UR5, UR4, 0xb, URZ ;  /* 0x0000000b04057899 */ /* 0x000fe400080006ff */
[----:B------:R-:W-:Y:S01]  /*0960*/  USHF.L.U32 UR4, UR4, 0x1, URZ ;  /* 0x0000000104047899 */ /* 0x000fe200080006ff */
[----:B------:R-:W-:Y:S01]  /*0970*/  ELECT P0, URZ, PT ;  /* 0x0000000000ff782f */ /* 0x000fe20003800000 */
[----:B-1----:R-:W-:Y:S01]  /*0980*/  ULEA UR6, UR6, UR7, 0x18 ;  /* 0x0000000706067291 */ /* 0x002fe2000f8ec0ff */
[----:B------:R-:W1:Y:S11]  /*0990*/  FENCE.VIEW.ASYNC.S ;  /* 0x00000000000073c6 */ /* 0x000e760000000000 */
[----:B-1----:R1:W2:Y:S01]  /*09a0*/  SYNCS.EXCH.64 URZ, [UR6+0x160], UR10 ;  /* 0x0001600a06ff75b2 */ /* 0x0022a20008000100 */
[----:B------:R1:W4:Y:S01]  /*09b0*/  SYNCS.EXCH.64 URZ, [UR6+0x168], UR4 ;  /* 0x0001680406ff75b2 */ /* 0x0003220008000100 */
[----:B------:R-:W-:Y:S01]  /*09c0*/  NOP ;  /* 0x0000000000007918 */ /* 0x000fe20000000000 */
.L_x_11:
[----:B------:R-:W3:Y:S01]  /*09d0*/  SHFL.IDX PT, R2, R46, RZ, 0x1f ;  /* 0x00001fff2e027589 */ /* 0x000ee200000e0000 */
[----:B------:R-:W-:Y:S01]  /*09e0*/  NOP ;  /* 0x0000000000007918 */ /* 0x000fe20000000000 */
[----:B---3--:R-:W-:-:S13]  /*09f0*/  ISETP.NE.AND P0, PT, R2, 0x3, PT ;  /* 0x000000030200780c */ /* 0x008fda0003f05270 */
[----:B------:R-:W-:Y:S05]  /*0a00*/  @P0 BRA `(.L_x_12) ;  /* 0x0000000000300947 */ /* 0x000fea0003800000 */
[----:B-1----:R-:W1:Y:S01]  /*0a10*/  S2UR UR5, SR_CgaCtaId ;  /* 0x00000000000579c3 */ /* 0x002e620000008800 */
[----:B------:R-:W-:Y:S01]  /*0a20*/  UMOV UR6, 0x400 ;  /* 0x0000040000067882 */ /* 0x000fe20000000000 */
[----:B------:R-:W-:Y:S01]  /*0a30*/  UMOV UR4, 0x20 ;  /* 0x0000002000047882 */ /* 0x000fe20000000000 */
[----:B------:R-:W-:Y:S01]  /*0a40*/  ELECT P0, URZ, PT ;  /* 0x0000000000ff782f */ /* 0x000fe20003800000 */
[----:B-1----:R-:W-:Y:S02]  /*0a50*/  ULEA UR5, UR5, UR6, 0x18 ;  /* 0x0000000605057291 */ /* 0x002fe4000f8ec0ff */
[----:B------:R-:W-:-:S04]  /*0a60*/  UIADD3 UR6, UPT, UPT, -UR4, 0x100000, URZ ;  /* 0x0010000004067890 */ /* 0x000fc8000fffe1ff */
[----:B------:R-:W-:Y:S02]  /*0a70*/  USHF.L.U32 UR7, UR6, 0xb, URZ ;  /* 0x0000000b06077899 */ /* 0x000fe400080006ff */
[----:B------:R-:W-:Y:S01]  /*0a80*/  USHF.L.U32 UR6, UR6, 0x1, URZ ;  /* 0x0000000106067899 */ /* 0x000fe200080006ff */
[----:B------:R-:W1:Y:S11]  /*0a90*/  FENCE.VIEW.ASYNC.S ;  /* 0x00000000000073c6 */ /* 0x000e760000000000 */
[----:B-1----:R3:W1:Y:S01]  /*0aa0*/  SYNCS.EXCH.64 URZ, [UR5+0x170], UR6 ;  /* 0x0001700605ff75b2 */ /* 0x0026620008000100 */
[----:B------:R3:W1:Y:S02]  /*0ab0*/  SYNCS.EXCH.64 URZ, [UR5+0x178], UR6 ;  /* 0x0001780605ff75b2 */ /* 0x0006640008000100 */
[----:B---3--:R-:W-:Y:S01]  /*0ac0*/  NOP ;  /* 0x0000000000007918 */ /* 0x008fe20000000000 */
.L_x_12:
[----:B------:R-:W3:Y:S01]  /*0ad0*/  SHFL.IDX PT, R2, R46, RZ, 0x1f ;  /* 0x00001fff2e027589 */ /* 0x000ee200000e0000 */
[----:B------:R-:W-:Y:S01]  /*0ae0*/  NOP ;  /* 0x0000000000007918 */ /* 0x000fe20000000000 */
[----:B---3--:R-:W-:-:S13]  /*0af0*/  ISETP.NE.AND P0, PT, R2, 0x4, PT ;  /* 0x000000040200780c */ /* 0x008fda0003f05270 */
[----:B------:R-:W-:Y:S05]  /*0b00*/  @P0 BRA `(.L_x_13) ;  /* 0x00000000004c0947 */ /* 0x000fea0003800000 */
[----:B-1----:R-:W1:Y:S01]  /*0b10*/  S2UR UR5, SR_CgaCtaId ;  /* 0x00000000000579c3 */ /* 0x002e620000008800 */
[----:B------:R-:W-:Y:S01]  /*0b20*/  UMOV UR7, 0x100 ;  /* 0x0000010000077882 */ /* 0x000fe20000000000 */
[----:B------:R-:W-:Y:S01]  /*0b30*/  UMOV UR6, 0x400 ;  /* 0x0000040000067882 */ /* 0x000fe20000000000 */
[----:B------:R-:W-:Y:S01]  /*0b40*/  USEL UR7, UR7, 0xe0, UP2 ;  /* 0x000000e007077887 */ /* 0x000fe20009000000 */
[----:B------:R-:W-:Y:S01]  /*0b50*/  UMOV UR4, 0x1 ;  /* 0x0000000100047882 */ /* 0x000fe20000000000 */
[----:B------:R-:W-:Y:S01]  /*0b60*/  ELECT P0, URZ, PT ;  /* 0x0000000000ff782f */ /* 0x000fe20003800000 */
[----:B------:R-:W-:-:S04]  /*0b70*/  UIADD3 UR10, UPT, UPT, -UR4, 0x100000, URZ ;  /* 0x00100000040a7890 */ /* 0x000fc8000fffe1ff */
[----:B------:R-:W-:Y:S02]  /*0b80*/  USHF.L.U32 UR11, UR10, 0xb, URZ ;  /* 0x0000000b0a0b7899 */ /* 0x000fe400080006ff */
[----:B------:R-:W-:Y:S02]  /*0b90*/  USHF.L.U32 UR10, UR10, 0x1, URZ ;  /* 0x000000010a0a7899 */ /* 0x000fe400080006ff */
[----:B-1----:R-:W-:Y:S02]  /*0ba0*/  ULEA UR5, UR5, UR6, 0x18 ;  /* 0x0000000605057291 */ /* 0x002fe4000f8ec0ff */
[----:B------:R-:W-:-:S04]  /*0bb0*/  UIADD3 UR6, UPT, UPT, -UR7, 0x100000, URZ ;  /* 0x0010000007067890 */ /* 0x000fc8000fffe1ff */
[----:B------:R-:W-:Y:S02]  /*0bc0*/  USHF.L.U32 UR7, UR6, 0xb, URZ ;  /* 0x0000000b06077899 */ /* 0x000fe400080006ff */
[----:B------:R-:W-:Y:S01]  /*0bd0*/  USHF.L.U32 UR6, UR6, 0x1, URZ ;  /* 0x0000000106067899 */ /* 0x000fe200080006ff */
[----:B------:R-:W1:Y:S03]  /*0be0*/  FENCE.VIEW.ASYNC.S ;  /* 0x00000000000073c6 */ /* 0x000e660000000000 */
[----:B-1----:R3:W1:Y:S08]  /*0bf0*/  SYNCS.EXCH.64 URZ, [UR5+0x180], UR10 ;  /* 0x0001800a05ff75b2 */ /* 0x0026700008000100 */
[----:B------:R3:W1:Y:S01]  /*0c00*/  SYNCS.EXCH.64 URZ, [UR5+0x190], UR6 ;  /* 0x0001900605ff75b2 */ /* 0x0006620008000100 */
[----:B------:R3:W1:Y:S01]  /*0c10*/  SYNCS.EXCH.64 URZ, [UR5+0x188], UR10 ;  /* 0x0001880a05ff75b2 */ /* 0x0006620008000100 */
[----:B------:R3:W1:Y:S02]  /*0c20*/  SYNCS.EXCH.64 URZ, [UR5+0x198], UR6 ;  /* 0x0001980605ff75b2 */ /* 0x0006640008000100 */
[----:B---3--:R-:W-:Y:S01]  /*0c30*/  NOP ;  /* 0x0000000000007918 */ /* 0x008fe20000000000 */
.L_x_13:
[----:B------:R-:W3:Y:S01]  /*0c40*/  SHFL.IDX PT, R2, R46, RZ, 0x1f ;  /* 0x00001fff2e027589 */ /* 0x000ee200000e0000 */
[----:B------:R-:W-:Y:S01]  /*0c50*/  NOP ;  /* 0x0000000000007918 */ /* 0x000fe20000000000 */
[----:B---3--:R-:W-:-:S13]  /*0c60*/  ISETP.NE.AND P0, PT, R2, 0x5, PT ;  /* 0x000000050200780c */ /* 0x008fda0003f05270 */
[----:B------:R-:W-:Y:S05]  /*0c70*/  @P0 BRA `(.L_x_14) ;  /* 0x0000000000580947 */ /* 0x000fea0003800000 */
[----:B-1----:R-:W1:Y:S01]  /*0c80*/  S2UR UR6, SR_CgaCtaId ;  /* 0x00000000000679c3 */ /* 0x002e620000008800 */
        /* <DEDUP_REMOVED lines=12> */
[----:B-1----:R3:W1:Y:S01]  /*0d50*/  SYNCS.EXCH.64 URZ, [UR6+0x1a0], UR10 ;  /* 0x0001a00a06ff75b2 */ /* 0x0026620008000100 */
[----:B------:R3:W1:Y:S01]  /*0d60*/  SYNCS.EXCH.64 URZ, [UR6+0x1c0], UR4 ;  /* 0x0001c00406ff75b2 */ /* 0x0006620008000100 */
[----:B------:R3:W1:Y:S01]  /*0d70*/  SYNCS.EXCH.64 URZ, [UR6+0x1a8], UR10 ;  /* 0x0001a80a06ff75b2 */ /* 0x0006620008000100 */
[----:B------:R3:W1:Y:S01]  /*0d80*/  SYNCS.EXCH.64 URZ, [UR6+0x1c8], UR4 ;  /* 0x0001c80406ff75b2 */ /* 0x0006620008000100 */
[----:B------:R3:W1:Y:S01]  /*0d90*/  SYNCS.EXCH.64 URZ, [UR6+0x1b0], UR10 ;  /* 0x0001b00a06ff75b2 */ /* 0x0006620008000100 */
[----:B------:R3:W1:Y:S01]  /*0da0*/  SYNCS.EXCH.64 URZ, [UR6+0x1d0], UR4 ;  /* 0x0001d00406ff75b2 */ /* 0x0006620008000100 */
[----:B------:R3:W1:Y:S01]  /*0db0*/  SYNCS.EXCH.64 URZ, [UR6+0x1b8], UR10 ;  /* 0x0001b80a06ff75b2 */ /* 0x0006620008000100 */
[----:B------:R3:W1:Y:S02]  /*0dc0*/  SYNCS.EXCH.64 URZ, [UR6+0x1d8], UR4 ;  /* 0x0001d80406ff75b2 */ /* 0x0006640008000100 */
[----:B---3--:R-:W-:Y:S01]  /*0dd0*/  NOP ;  /* 0x0000000000007918 */ /* 0x008fe20000000000 */
.L_x_14:
        /* <DEDUP_REMOVED lines=14> */
[----:B------:R3:W1:Y:S01]  /*0ec0*/  SYNCS.EXCH.64 URZ, [UR5+0x1f0], UR6 ;  /* 0x0001f00605ff75b2 */ /* 0x0006620008000100 */
[----:B------:R3:W1:Y:S01]  /*0ed0*/  SYNCS.EXCH.64 URZ, [UR5+0x1e8], UR6 ;  /* 0x0001e80605ff75b2 */ /* 0x0006620008000100 */
[----:B------:R3:W1:Y:S02]  /*0ee0*/  SYNCS.EXCH.64 URZ, [UR5+0x1f8], UR6 ;  /* 0x0001f80605ff75b2 */ /* 0x0006640008000100 */
[----:B---3--:R-:W-:Y:S01]  /*0ef0*/  NOP ;  /* 0x0000000000007918 */ /* 0x008fe20000000000 */
.L_x_15:
[----:B-1----:R-:W1:Y:S01]  /*0f00*/  S2UR UR5, SR_CTAID.X ;  /* 0x00000000000579c3 */ /* 0x002e620000002500 */
[----:B------:R-:W-:-:S05]  /*0f10*/  CS2R.32 R41, SR_CgaSize ;  /* 0x0000000000297805 */ /* 0x000fca0000008a00 */
[----:B------:R-:W-:-:S05]  /*0f20*/  IMAD R41, R41, -0xa0, RZ ;  /* 0xffffff6029297824 */ /* 0x000fca00078e02ff */
[----:B------:R-:W-:-:S14]  /*0f30*/  R2UR UR7, R41 ;  /* 0x00000000290772ca */ /* 0x000fdc00000e0000 */
[----:B------:R-:W3:Y:S01]  /*0f40*/  LDCU UR7, c[0x0][UR7+0x2b0] ;  /* 0x00005600070777ac */ /* 0x000ee20008000800 */
[----:B------:R-:W-:Y:S01]  /*0f50*/  NOP ;  /* 0x0000000000007918 */ /* 0x000fe20000000000 */
[----:B------:R-:W-:-:S05]  /*0f60*/  CS2R.32 R41, SR_CgaSize ;  /* 0x0000000000297805 */ /* 0x000fca0000008a00 */
[----:B------:R-:W-:-:S05]  /*0f70*/  IMAD R41, R41, -0xa0, RZ ;  /* 0xffffff6029297824 */ /* 0x000fca00078e02ff */
[----:B------:R-:W-:-:S14]  /*0f80*/  R2UR UR6, R41 ;  /* 0x00000000290672ca */ /* 0x000fdc00000e0000 */
[----:B------:R-:W2:Y:S01]  /*0f90*/  LDCU UR6, c[0x0][UR6+0x2b4] ;  /* 0x00005680060677ac */ /* 0x000ea20008000800 */
[----:B------:R-:W4:Y:S08]  /*0fa0*/  S2UR UR4, SR_CTAID.Y ;  /* 0x00000000000479c3 */ /* 0x000f300000002600 */
[----:B------:R-:W2:Y:S01]  /*0fb0*/  LDC R9, c[0x0][0xb24] ;  /* 0x0002c900ff097b82 */ /* 0x000ea20000000800 */
[----:B-1----:R-:W-:-:S02]  /*0fc0*/  I2FP.F32.U32 R5, UR5 ;  /* 0x0000000500057c45 */ /* 0x002fc40008201000 */
[----:B------:R-:W-:-:S05]  /*0fd0*/  CS2R.32 R3, SR_CgaSize ;  /* 0x0000000000037805 */ /* 0x000fca0000008a00 */
[----:B------:R-:W-:-:S06]  /*0fe0*/  IMAD R3, R3, -0xa0, RZ ;  /* 0xffffff6003037824 */ /* 0x000fcc00078e02ff */
[----:B------:R-:W1:Y:S01]  /*0ff0*/  LDC R3, c[0x0][R3+0x2a0] ;  /* 0x0000a80003037b82 */ /* 0x000e620000000800 */
[----:B------:R-:W-:Y:S01]  /*1000*/  MOV R41, UR5 ;  /* 0x0000000500297c02 */ /* 0x000fe20008000f00 */
[----:B---3--:R-:W-:Y:S01]  /*1010*/  FMUL R5, R5, UR7 ;  /* 0x0000000705057c20 */ /* 0x008fe20008400000 */
[----:B----4-:R-:W-:Y:S02]  /*1020*/  I2FP.F32.U32 R4, UR4 ;  /* 0x0000000400047c45 */ /* 0x010fe40008201000 */
[----:B------:R-:W-:-:S05]  /*1030*/  CS2R.32 R2, SR_CgaSize ;  /* 0x0000000000027805 */ /* 0x000fca0000008a00 */
[----:B------:R-:W-:-:S06]  /*1040*/  IMAD R2, R2, -0xa0, RZ ;  /* 0xffffff6002027824 */ /* 0x000fcc00078e02ff */
[----:B------:R-:W3:Y:S01]  /*1050*/  LDC R2, c[0x0][R2+0x2a4] ;  /* 0x0000a90002027b82 */ /* 0x000ee20000000800 */
[----:B------:R-:W4:Y:S01]  /*1060*/  F2I.U32.TRUNC.NTZ R38, R5 ;  /* 0x0000000500267305 */ /* 0x000f22000020f000 */
[----:B------:R-:W-:Y:S01]  /*1070*/  MOV R39, UR4 ;  /* 0x0000000400277c02 */ /* 0x000fe20008000f00 */
[----:B--2---:R-:W-:-:S05]  /*1080*/  FMUL R4, R4, UR6 ;  /* 0x0000000604047c20 */ /* 0x004fca0008400000 */
[----:B------:R-:W-:Y:S01]  /*1090*/  BAR.SYNC.DEFER_BLOCKING 0x0 ;  /* 0x0000000000007b1d */ /* 0x000fe20000010000 */
[----:B------:R-:W-:-:S05]  /*10a0*/  ISETP.GE.AND P0, PT, R9, 0x1, PT ;  /* 0x000000010900780c */ /* 0x000fca0003f06270 */
[----:B------:R-:W2:Y:S02]  /*10b0*/  F2I.U32.TRUNC.NTZ R29, R4 ;  /* 0x00000004001d7305 */ /* 0x000ea4000020f000 */
[----:B------:R-:W3:Y:S01]  /*10c0*/  S2UR UR36, SR_CTAID.Z ;  /* 0x00000000002479c3 */ /* 0x000ee20000002700 */
[----:B----4-:R-:W-:-:S05]  /*10d0*/  IADD3 R38, PT, PT, -R38, RZ, RZ ;  /* 0x000000ff26267210 */ /* 0x010fca0007ffe1ff */
[----:B-1----:R-:W-:Y:S01]  /*10e0*/  IMAD R38, R3, R38, UR5 ;  /* 0x0000000503267e24 */ /* 0x002fe2000f8e0226 */
[----:B--2---:R-:W-:-:S05]  /*10f0*/  IADD3 R29, PT, PT, -R29, RZ, RZ ;  /* 0x000000ff1d1d7210 */ /* 0x004fca0007ffe1ff */
[----:B---3--:R-:W-:Y:S01]  /*1100*/  IMAD R29, R2, R29, UR4 ;  /* 0x00000004021d7e24 */ /* 0x008fe2000f8e021d */
[----:B------:R-:W-:Y:S06]  /*1110*/  @!P0 BRA `(.L_x_16) ;  /* 0x0000000000b88947 */ /* 0x000fec0003800000 */
[----:B------:R-:W1:Y:S01]  /*1120*/  LDC.64 R4, c[0x0][0xb18] ;  /* 0x0002c600ff047b82 */ /* 0x000e620000000a00 */
[----:B------:R-:W-:-:S07]  /*1130*/  ISETP.NE.AND P0, PT, R9, 0x1, PT ;  /* 0x000000010900780c */ /* 0x000fce0003f05270 */
[----:B------:R-:W2:Y:S08]  /*1140*/  LDC R10, c[0x0][0xb0c] ;  /* 0x0002c300ff0a7b82 */ /* 0x000eb00000000800 */
[----:B------:R-:W3:Y:S08]  /*1150*/  LDC R11, c[0x0][0x370] ;  /* 0x0000dc00ff0b7b82 */ /* 0x000ef00000000800 */
[----:B------:R-:W4:Y:S01]  /*1160*/  LDC R12, c[0x0][0x374] ;  /* 0x0000dd00ff0c7b82 */ /* 0x000f220000000800 */
[----:B-1----:R-:W-:-:S07]  /*1170*/  ISETP.NE.AND P1, PT, R4, 0x1, PT ;  /* 0x000000010400780c */ /* 0x002fce0003f25270 */
[----:B------:R-:W3:Y:S01]  /*1180*/  LDC.64 R6, c[0x0][0xb10] ;  /* 0x0002c400ff067b82 */ /* 0x000ee20000000a00 */
[----:B--2---:R-:W-:-:S07]  /*1190*/  ISETP.NE.AND P2, PT, R10, 0x1, PT ;  /* 0x000000010a00780c */ /* 0x004fce0003f45270 */
[----:B------:R-:W1:Y:S08]  /*11a0*/  LDC R8, c[0x0][0xb20] ;  /* 0x0002c800ff087b82 */ /* 0x000e700000000800 */
[----:B------:R-:W2:Y:S01]  /*11b0*/  LDC.64 R2, c[0x0][0xb28] ;  /* 0x0002ca00ff027b82 */ /* 0x000ea20000000a00 */
[----:B----4-:R-:W-:-:S04]  /*11c0*/  IMAD.HI.U32 R13, R12, R5, RZ ;  /* 0x000000050c0d7227 */ /* 0x010fc800078e00ff */
[----:B------:R-:W-:-:S04]  /*11d0*/  IMAD.HI.U32 R5, R39, R5, RZ ;  /* 0x0000000527057227 */ /* 0x000fc800078e00ff */
[----:B---3--:R-:W-:-:S04]  /*11e0*/  IMAD.HI.U32 R14, R11, R6, RZ ;  /* 0x000000060b0e7227 */ /* 0x008fc800078e00ff */
[----:B------:R-:W-:Y:S01]  /*11f0*/  IMAD.HI.U32 R16, R41, R6, RZ ;  /* 0x0000000629107227 */ /* 0x000fe200078e00ff */
[-C--:B------:R-:W-:Y:S02]  /*1200*/  @P2 SHF.R.U32.HI R11, RZ, R7.reuse, R14 ;  /* 0x00000007ff0b2219 */ /* 0x080fe4000001160e */
[-C--:B-1----:R-:W-:Y:S02]  /*1210*/  @P1 SHF.R.U32.HI R12, RZ, R8.reuse, R13 ;  /* 0x00000008ff0c1219 */ /* 0x082fe4000001160d */
[----:B------:R-:W-:Y:S02]  /*1220*/  SHF.R.U32.HI R8, RZ, R8, R5 ;  /* 0x00000008ff087219 */ /* 0x000fe40000011605 */
[----:B------:R-:W-:Y:S02]  /*1230*/  SHF.R.U32.HI R16, RZ, R7, R16 ;  /* 0x00000007ff107219 */ /* 0x000fe40000011610 */
[----:B------:R-:W-:Y:S01]  /*1240*/  SEL R5, R39, R8, !P1 ;  /* 0x0000000827057207 */ /* 0x000fe20004800000 */
[----:B--2---:R-:W-:Y:S01]  /*1250*/  IMAD.HI.U32 R14, R12, R2, RZ ;  /* 0x000000020c0e7227 */ /* 0x004fe200078e00ff */
[----:B------:R-:W-:-:S03]  /*1260*/  SEL R7, R41, R16, !P2 ;  /* 0x0000001029077207 */ /* 0x000fc60005000000 */
[----:B------:R-:W-:Y:S01]  /*1270*/  IMAD.HI.U32 R6, R11, R2, RZ ;  /* 0x000000020b067227 */ /* 0x000fe200078e00ff */
[----:B------:R-:W-:-:S04]  /*1280*/  @P0 SHF.R.U32.HI R12, RZ, R3, R14 ;  /* 0x00000003ff0c0219 */ /* 0x000fc8000001160e */
[----:B------:R-:W-:Y:S01]  /*1290*/  @P0 SHF.R.U32.HI R11, RZ, R3, R6 ;  /* 0x00000003ff0b0219 */ /* 0x000fe20000011606 */
[----:B------:R-:W-:-:S04]  /*12a0*/  IMAD R12, R12, R9, RZ ;  /* 0x000000090c0c7224 */ /* 0x000fc800078e02ff */
[----:B------:R-:W-:Y:S01]  /*12b0*/  IMAD R6, R11, R9, RZ ;  /* 0x000000090b067224 */ /* 0x000fe200078e02ff */
[----:B------:R-:W-:-:S04]  /*12c0*/  ISETP.GE.AND P1, PT, R5, R12, PT ;  /* 0x0000000c0500720c */ /* 0x000fc80003f26270 */
[----:B------:R-:W-:Y:S01]  /*12d0*/  ISETP.GE.OR P1, PT, R7, R6, P1 ;  /* 0x000000060700720c */ /* 0x000fe20000f26670 */
[----:B------:R-:W-:-:S05]  /*12e0*/  IMAD.HI.U32 R6, R5, R2, RZ ;  /* 0x0000000205067227 */ /* 0x000fca00078e00ff */
[----:B------:R-:W-:-:S04]  /*12f0*/  SHF.R.U32.HI R6, RZ, R3, R6 ;  /* 0x00000003ff067219 */ /* 0x000fc80000011606 */
[----:B------:R-:W-:-:S03]  /*1300*/  SEL R6, R5, R6, !P0 ;  /* 0x0000000605067207 */ /* 0x000fc60004000000 */
[----:B------:R-:W-:Y:S01]  /*1310*/  @!P1 IMAD.HI.U32 R8, R7, R2, RZ ;  /* 0x0000000207089227 */ /* 0x000fe200078e00ff */
[----:B------:R-:W-:-:S04]  /*1320*/  IADD3 R2, PT, PT, -R6, RZ, RZ ;  /* 0x000000ff06027210 */ /* 0x000fc80007ffe1ff */
[----:B------:R-:W-:Y:S01]  /*1330*/  @!P1 SHF.R.U32.HI R8, RZ, R3, R8 ;  /* 0x00000003ff089219 */ /* 0x000fe20000011608 */
[----:B------:R-:W-:-:S03]  /*1340*/  IMAD R2, R9, R2, R5 ;  /* 0x0000000209027224 */ /* 0x000fc600078e0205 */
[----:B------:R-:W-:Y:S02]  /*1350*/  @!P1 SEL R3, R7, R8, !P0 ;  /* 0x0000000807039207 */ /* 0x000fe40004000000 */
[----:B------:R-:W-:-:S03]  /*1360*/  IADD3 R8, PT, PT, -R5, RZ, RZ ;  /* 0x000000ff05087210 */ /* 0x000fc60007ffe1ff */
[--C-:B------:R-:W-:Y:S02]  /*1370*/  @!P1 IMAD.IADD R6, R6, 0x1, -R3.reuse ;  /* 0x0000000106069824 */ /* 0x100fe400078e0a03 */
[----:B------:R-:W-:Y:S01]  /*1380*/  @!P1 IMAD R3, R2, R11, R3 ;  /* 0x0000000b02039224 */ /* 0x000fe200078e0203 */
[----:B------:R-:W-:Y:S01]  /*1390*/  IADD3 R2, PT, PT, -R7, RZ, RZ ;  /* 0x000000ff07027210 */ /* 0x000fe20007ffe1ff */
[----:B------:R-:W-:Y:S02]  /*13a0*/  @!P1 IMAD R5, R6, R9, R7 ;  /* 0x0000000906059224 */ /* 0x000fe400078e0207 */
[----:B------:R-:W-:Y:S02]  /*13b0*/  IMAD R8, R4, R8, R39 ;  /* 0x0000000804087224 */ /* 0x000fe400078e0227 */
[----:B------:R-:W-:Y:S02]  /*13c0*/  @!P1 IMAD.MOV.U32 R7, RZ, RZ, R3 ;  /* 0x000000ffff079224 */ /* 0x000fe400078e0003 */
[----:B------:R-:W-:-:S02]  /*13d0*/  IMAD R2, R10, R2, R41 ;  /* 0x000000020a027224 */ /* 0x000fc400078e0229 */
[----:B------:R-:W-:Y:S02]  /*13e0*/  IMAD R39, R5, R4, R8 ;  /* 0x0000000405277224 */ /* 0x000fe400078e0208 */
[----:B------:R-:W-:-:S07]  /*13f0*/  IMAD R41, R7, R10, R2 ;  /* 0x0000000a07297224 */ /* 0x000fce00078e0202 */
.L_x_16:
[----:B------:R-:W1:Y:S01]  /*1400*/  LDCU UR4, c[0x0][0xb30] ;  /* 0x00016600ff0477ac */ /* 0x000e620008000800 */
[----:B------:R-:W2:Y:S08]  /*1410*/  S2UR UR39, SR_CgaCtaId ;  /* 0x00000000002779c3 */ /* 0x000eb00000008800 */
[----:B------:R-:W3:Y:S01]  /*1420*/  LDC R2, c[0x0][0xb24] ;  /* 0x0002c900ff027b82 */ /* 0x000ee20000000800 */
[----:B-1----:R-:W-:-:S09]  /*1430*/  UISETP.NE.AND UP1, UPT, UR4, 0x1, UPT ;  /* 0x000000010400788c */ /* 0x002fd2000bf25270 */
[----:B--2---:R-:W-:Y:S05]  /*1440*/  BRA.U UP1, `(.L_x_17) ;  /* 0x0000000101407547 */ /* 0x004fea000b800000 */
[----:B------:R-:W1:Y:S08]  /*1450*/  LDC.64 R6, c[0x0][0xb10] ;  /* 0x0002c400ff067b82 */ /* 0x000e700000000a00 */
[----:B------:R-:W2:Y:S08]  /*1460*/  LDC.64 R4, c[0x0][0xb18] ;  /* 0x0002c600ff047b82 */ /* 0x000eb00000000a00 */
[----:B------:R-:W4:Y:S08]  /*1470*/  LDC R3, c[0x0][0xb20] ;  /* 0x0002c800ff037b82 */ /* 0x000f300000000800 */
[----:B------:R-:W3:Y:S01]  /*1480*/  LDC R8, c[0x0][0xb0c] ;  /* 0x0002c300ff087b82 */ /* 0x000ee20000000800 */
[----:B-1----:R-:W-:-:S05]  /*1490*/  IMAD.HI.U32 R6, R41, R6, RZ ;  /* 0x0000000629067227 */ /* 0x002fca00078e00ff */
[----:B------:R-:W-:Y:S01]  /*14a0*/  SHF.R.U32.HI R6, RZ, R7, R6 ;  /* 0x00000007ff067219 */ /* 0x000fe20000011606 */
[----:B--2---:R-:W-:Y:S01]  /*14b0*/  IMAD.HI.U32 R10, R39, R5, RZ ;  /* 0x00000005270a7227 */ /* 0x004fe200078e00ff */
[----:B------:R-:W-:-:S04]  /*14c0*/  ISETP.NE.AND P0, PT, R4, 0x1, PT ;  /* 0x000000010400780c */ /* 0x000fc80003f05270 */
[----:B----4-:R-:W-:-:S04]  /*14d0*/  SHF.R.U32.HI R10, RZ, R3, R10 ;  /* 0x00000003ff0a7219 */ /* 0x010fc8000001160a */
[----:B------:R-:W-:Y:S02]  /*14e0*/  SEL R3, R39, R10, !P0 ;  /* 0x0000000a27037207 */ /* 0x000fe40004000000 */
[----:B---3--:R-:W-:-:S04]  /*14f0*/  ISETP.NE.AND P1, PT, R8, 0x1, PT ;  /* 0x000000010800780c */ /* 0x008fc80003f25270 */
[----:B------:R-:W-:-:S05]  /*1500*/  SEL R6, R41, R6, !P1 ;  /* 0x0000000629067207 */ /* 0x000fca0004800000 */
[----:B------:R-:W-:Y:S02]  /*1510*/  IMAD.IADD R5, R3, 0x1, -R6 ;  /* 0x0000000103057824 */ /* 0x000fe400078e0a06 */
[----:B------:R-:W-:Y:S02]  /*1520*/  IMAD.IADD R3, R6, 0x1, -R3 ;  /* 0x0000000106037824 */ /* 0x000fe400078e0a03 */
[----:B------:R-:W-:Y:S02]  /*1530*/  IMAD R41, R5, R8, R41 ;  /* 0x0000000805297224 */ /* 0x000fe400078e0229 */
[----:B------:R-:W-:-:S07]  /*1540*/  IMAD R39, R3, R4, R39 ;  /* 0x0000000403277224 */ /* 0x000fce00078e0227 */
.L_x_17:
[----:B------:R-:W-:Y:S01]  /*1550*/  BAR.SYNC.DEFER_BLOCKING 0x0 ;  /* 0x0000000000007b1d */ /* 0x000fe20000010000 */
[----:B------:R-:W-:Y:S01]  /*1560*/  UISETP.NE.AND UP1, UPT, UR8, 0x2, UPT ;  /* 0x000000020800788c */ /* 0x000fe2000bf25270 */
[----:B------:R-:W-:Y:S02]  /*1570*/  ISETP.NE.OR P5, PT, R0, 0x2, !P5 ;  /* 0x000000020000780c */ /* 0x000fe40006fa5670 */
[----:B------:R-:W-:-:S06]  /*1580*/  LOP3.LUT R4, R51, 0x1f, RZ, 0xc0, !PT ;  /* 0x0000001f33047812 */ /* 0x000fcc00078ec0ff */
[----:B------:R-:W-:Y:S05]  /*1590*/  BRA.U UP1, `(.L_x_18) ;  /* 0x0000001901e47547 */ /* 0x000fea000b800000 */
[----:B------:R-:W1:Y:S01]  /*15a0*/  LDCU UR13, c[0x0][0x38c] ;  /* 0x00007180ff0d77ac */ /* 0x000e620008000800 */
[----:B------:R-:W2:Y:S01]  /*15b0*/  LDC R3, c[0x0][0x370] ;  /* 0x0000dc00ff037b82 */ /* 0x000ea20000000800 */
[----:B------:R-:W-:Y:S01]  /*15c0*/  PLOP3.LUT P1, PT, PT, PT, UP2, 0x80, 0x8 ;  /* 0x000000000008781c */ /* 0x000fe20003f2f028 */
[----:B------:R-:W-:Y:S01]  /*15d0*/  IMAD.MOV.U32 R16, RZ, RZ, 0x1 ;  /* 0x00000001ff107424 */ /* 0x000fe200078e00ff */
[----:B------:R-:W-:Y:S02]  /*15e0*/  ISETP.EQ.OR P4, PT, R4, RZ, P5 ;  /* 0x000000ff0400720c */ /* 0x000fe40002f82670 */
[----:B------:R-:W-:Y:S02]  /*15f0*/  CS2R R14, SRZ ;  /* 0x00000000000e7805 */ /* 0x000fe4000001ff00 */
[----:B------:R-:W-:Y:S01]  /*1600*/  PLOP3.LUT P1, PT, P1, PT, PT, 0x8, 0x80 ;  /* 0x000000000080781c */ /* 0x000fe20000f2e170 */
[----:B------:R-:W-:Y:S01]  /*1610*/  IMAD.MOV.U32 R13, RZ, RZ, RZ ;  /* 0x000000ffff0d7224 */ /* 0x000fe200078e00ff */
[----:B------:R-:W4:Y:S01]  /*1620*/  LDCU.64 UR22, c[0x0][0x348] ;  /* 0x00006900ff1677ac */ /* 0x000f220008000a00 */
[----:B------:R-:W2:Y:S01]  /*1630*/  LDC R0, c[0x0][0x374] ;  /* 0x0000dd00ff007b82 */ /* 0x000ea20000000800 */
[----:B------:R-:W-:Y:S01]  /*1640*/  IMAD.MOV.U32 R12, RZ, RZ, 0x1 ;  /* 0x00000001ff0c7424 */ /* 0x000fe200078e00ff */
[----:B------:R-:W-:Y:S01]  /*1650*/  UMOV UR6, URZ ;  /* 0x000000ff00067c82 */ /* 0x000fe20008000000 */
[----:B-1----:R-:W-:-:S04]  /*1660*/  UIADD3 UR5, UPT, UPT, UR13, 0x7f, URZ ;  /* 0x0000007f0d057890 */ /* 0x002fc8000fffe0ff */
[----:B------:R-:W-:-:S04]  /*1670*/  USHF.R.S32.HI UR4, URZ, 0x1f, UR5 ;  /* 0x0000001fff047899 */ /* 0x000fc80008011405 */
[----:B------:R-:W-:-:S04]  /*1680*/  ULEA.HI UR4, UR4, UR5, URZ, 0x7 ;  /* 0x0000000504047291 */ /* 0x000fc8000f8f38ff */
[----:B------:R-:W-:Y:S02]  /*1690*/  USHF.R.S32.HI UR15, URZ, 0x7, UR4 ;  /* 0x00000007ff0f7899 */ /* 0x000fe40008011404 */
[----:B------:R-:W-:Y:S02]  /*16a0*/  UIADD3 UR4, UPT, UPT, UR13, -0x1, URZ ;  /* 0xffffffff0d047890 */ /* 0x000fe4000fffe0ff */
[----:B------:R-:W-:Y:S02]  /*16b0*/  UISETP.LT.U32.AND UP0, UPT, UR15, 0x16, UPT ;  /* 0x000000160f00788c */ /* 0x000fe4000bf01070 */
[----:B------:R-:W-:Y:S02]  /*16c0*/  UISETP.GE.U32.AND UP1, UPT, UR4, -0xff, UPT ;  /* 0xffffff010400788c */ /* 0x000fe4000bf26070 */
[----:B------:R-:W-:Y:S02]  /*16d0*/  USEL UR14, UR15, 0x16, UP0 ;  /* 0x000000160f0e7887 */ /* 0x000fe40008000000 */
[----:B------:R-:W-:-:S02]  /*16e0*/  UIADD3 UR13, UPT, UPT, UR13, 0xfe, URZ ;  /* 0x000000fe0d0d7890 */ /* 0x000fc4000fffe0ff */
[----:B------:R-:W-:Y:S02]  /*16f0*/  UIADD3 UR5, UPT, UPT, UR14, -0x1, URZ ;  /* 0xffffffff0e057890 */ /* 0x000fe4000fffe0ff */
[----:B------:R-:W-:-:S03]  /*1700*/  UIADD3 UR7, UPT, UPT, UR15, -UR14, URZ ;  /* 0x8000000e0f077290 */ /* 0x000fc6000fffe0ff */
[----:B------:R-:W-:-:S04]  /*1710*/  @UP1 UIADD3 UR5, UPT, UPT, UR14, URZ, URZ ;  /* 0x000000ff0e051290 */ /* 0x000fc8000fffe0ff */
[----:B----4-:R-:W-:-:S12]  /*1720*/  UIADD3 UR5, UPT, UPT, UR5, 0x1, URZ ;  /* 0x0000000105057890 */ /* 0x010fd8000fffe0ff */
.L_x_36:
[----:B------:R-:W-:Y:S01]  /*1730*/  UISETP.NE.AND UP0, UPT, UR39, URZ, UPT ;  /* 0x000000ff2700728c */ /* 0x000fe2000bf05270 */
[----:B------:R-:W1:Y:S08]  /*1740*/  S2UR UR39, SR_CgaCtaId ;  /* 0x00000000002779c3 */ /* 0x000e700000008800 */
[----:B------:R-:W-:Y:S05]  /*1750*/  BRA.U UP0, `(.L_x_19) ;  /* 0x0000000100347547 */ /* 0x000fea000b800000 */
[----:B------:R-:W4:Y:S01]  /*1760*/  S2R R4, SR_CgaCtaId ;  /* 0x0000000000047919 */ /* 0x000f220000008800 */
[----:B------:R-:W-:-:S04]  /*1770*/  MOV R5, 0x400 ;  /* 0x0000040000057802 */ /* 0x000fc80000000f00 */
[----:B----4-:R-:W-:Y:S02]  /*1780*/  LEA R4, R4, R5, 0x18 ;  /* 0x0000000504047211 */ /* 0x010fe400078ec0ff */
[----:B------:R-:W-:-:S03]  /*1790*/  SHF.L.U32 R5, R12, 0x1f, RZ ;  /* 0x0000001f0c057819 */ /* 0x000fc600000006ff */
[----:B------:R-:W-:-:S04]  /*17a0*/  IMAD R4, R13, 0x8, R4 ;  /* 0x000000080d047824 */ /* 0x000fc800078e0204 */
[----:B------:R-:W4:Y:S02]  /*17b0*/  SYNCS.PHASECHK.TRANS64.TRYWAIT P0, [R4+URZ+0x1f0], R5 ;  /* 0x0001f005040075a7 */ /* 0x000f2400080011ff */
[----:B----4-:R-:W-:Y:S05]  /*17c0*/  @!P0 BRA `(.L_x_20) ;  /* 0x0000004c002c8947 */ /* 0x010fea0003800000 */
.L_x_109:
[----:B------:R1:W-:Y:S01]  /*17d0*/  SYNCS.ARRIVE.TRANS64.A1T0 RZ, [R4+URZ+0x1e0], RZ ;  /* 0x0001e0ff04ff79a7 */ /* 0x0003e200081000ff */
[----:B------:R-:W-:-:S05]  /*17e0*/  VIADD R13, R13, 0x1 ;  /* 0x000000010d0d7836 */ /* 0x000fca0000000000 */
[----:B------:R-:W-:-:S04]  /*17f0*/  ISETP.NE.AND P0, PT, R13, 0x2, PT ;  /* 0x000000020d00780c */ /* 0x000fc80003f05270 */
[----:B----4-:R-:W-:Y:S02]  /*1800*/  SEL R5, RZ, 0x1, P0 ;  /* 0x00000001ff057807 */ /* 0x010fe40000000000 */
[----:B------:R-:W-:Y:S02]  /*1810*/  SEL R13, R13, RZ, P0 ;  /* 0x000000ff0d0d7207 */ /* 0x000fe40000000000 */
[----:B------:R-:W-:-:S07]  /*1820*/  LOP3.LUT R12, R12, R5, RZ, 0x3c, !PT ;  /* 0x000000050c0c7212 */ /* 0x000fce00078e3cff */
.L_x_19:
[----:B------:R-:W-:Y:S01]  /*1830*/  UMOV UR4, 0x400 ;  /* 0x0000040000047882 */ /* 0x000fe20000000000 */
[----:B-1----:R-:W-:Y:S01]  /*1840*/  SHF.L.U32 R4, R16, 0x1f, RZ ;  /* 0x0000001f10047819 */ /* 0x002fe200000006ff */
[----:B------:R-:W-:Y:S01]  /*1850*/  ULEA UR4, UR39, UR4, 0x18 ;  /* 0x0000000427047291 */ /* 0x000fe2000f8ec0ff */
[----:B------:R-:W-:Y:S01]  /*1860*/  R2UR UR35, R41 ;  /* 0x00000000292372ca */ /* 0x000fe200000e0000 */
[----:B------:R-:W-:Y:S01]  /*1870*/  UISETP.GE.U32.AND UP0, UPT, UR13, 0xff, UPT ;  /* 0x000000ff0d00788c */ /* 0x000fe2000bf06070 */
[----:B------:R-:W-:Y:S01]  /*1880*/  R2UR UR11, R39 ;  /* 0x00000000270b72ca */ /* 0x000fe200000e0000 */
[----:B------:R-:W-:Y:S01]  /*1890*/  ULEA UR8, UR6, UR4, 0x3 ;  /* 0x0000000406087291 */ /* 0x000fe2000f8e18ff */
[----:B------:R-:W-:-:S08]  /*18a0*/  UMOV UR24, URZ ;  /* 0x000000ff00187c82 */ /* 0x000fd00008000000 */
[----:B------:R1:W4:Y:S01]  /*18b0*/  SYNCS.PHASECHK.TRANS64.TRYWAIT P0, [UR8+0xb0], R4 ;  /* 0x0000b004ff0075a7 */ /* 0x0003220008001108 */
[----:B------:R-:W-:Y:S02]  /*18c0*/  USHF.L.U32 UR35, UR35, 0x6, URZ ;  /* 0x0000000623237899 */ /* 0x000fe400080006ff */
[----:B------:R-:W-:Y:S01]  /*18d0*/  USHF.L.U32 UR11, UR11, 0x4, URZ ;  /* 0x000000040b0b7899 */ /* 0x000fe200080006ff */
[----:B------:R-:W-:Y:S11]  /*18e0*/  BRA.U !UP0, `(.L_x_21) ;  /* 0x0000000108a87547 */ /* 0x000ff6000b800000 */
[----:B------:R-:W-:Y:S01]  /*18f0*/  UMOV UR16, URZ ;  /* 0x000000ff00107c82 */ /* 0x000fe20008000000 */
[----:B------:R-:W-:-:S05]  /*1900*/  UMOV UR17, UR6 ;  /* 0x0000000600117c82 */ /* 0x000fca0008000000 */
.L_x_26:
[----:B-1----:R-:W-:Y:S01]  /*1910*/  ULEA UR33, UR17, UR4, 0x3 ;  /* 0x0000000411217291 */ /* 0x002fe2000f8e18ff */
[----:B----4-:R-:W-:Y:S01]  /*1920*/  @!P5 MOV R5, 0x2800 ;  /* 0x000028000005d802 */ /* 0x010fe20000000f00 */
[----:B----4-:R-:W-:Y:S10]  /*1930*/  @P0 BRA `(.L_x_22) ;  /* 0x00000000000c0947 */ /* 0x010ff40003800000 */
[----:B------:R-:W-:-:S04]  /*1940*/  SHF.L.U32 R7, R16, 0x1f, RZ ;  /* 0x0000001f10077819 */ /* 0x000fc800000006ff */
[----:B------:R-:W4:Y:S02]  /*1950*/  SYNCS.PHASECHK.TRANS64.TRYWAIT P0, [UR33+0xb0], R7 ;  /* 0x0000b007ff0075a7 */ /* 0x000f240008001121 */
[----:B----4-:R-:W-:Y:S05]  /*1960*/  @!P0 BRA `(.L_x_23) ;  /* 0x0000004800d88947 */ /* 0x010fea0003800000 */
.L_x_22:
[----:B------:R4:W-:Y:S01]  /*1970*/  @!P5 SYNCS.ARRIVE.TRANS64 RZ, [UR33], R5 ;  /* 0x00000005ffffd9a7 */ /* 0x0009e20008000021 */
[----:B------:R-:W-:Y:S04]  /*1980*/  BSSY.RECONVERGENT B0, `(.L_x_24) ;  /* 0x0000003000007945 */ /* 0x000fe80003800200 */
[----:B------:R-:W-:Y:S05]  /*1990*/  @P4 BRA `(.L_x_25) ;  /* 0x0000000000044947 */ /* 0x000fea0003800000 */
[----:B------:R-:W-:Y:S05]  /*19a0*/  BPT.TRAP 0x1 ;  /* 0x000000040000795c */ /* 0x000fea0000300000 */
.L_x_25:
[----:B------:R-:W-:Y:S05]  /*19b0*/  BSYNC.RECONVERGENT B0 ;  /* 0x0000000000007941 */ /* 0x000fea0003800200 */
.L_x_24:
[----:B------:R-:W-:Y:S02]  /*19c0*/  UIADD3 UR6, UPT, UPT, UR17, 0x1, URZ ;  /* 0x0000000111067890 */ /* 0x000fe4000fffe0ff */
[----:B------:R-:W-:Y:S02]  /*19d0*/  ULEA UR32, UR17, UR4, 0xd ;  /* 0x0000000411207291 */ /* 0x000fe4000f8e68ff */
[----:B------:R-:W-:Y:S02]  /*19e0*/  UISETP.NE.AND UP0, UPT, UR6, 0x16, UPT ;  /* 0x000000160600788c */ /* 0x000fe4000bf05270 */
[----:B------:R-:W-:Y:S02]  /*19f0*/  UIADD3 UR26, UP1, UPT, UR22, 0x80, URZ ;  /* 0x00000080161a7890 */ /* 0x000fe4000ff3e0ff */
[----:B------:R-:W-:Y:S02]  /*1a00*/  USEL UR9, URZ, 0x1, UP0 ;  /* 0x00000001ff097887 */ /* 0x000fe40008000000 */
[----:B------:R-:W-:-:S02]  /*1a10*/  USEL UR6, UR6, URZ, UP0 ;  /* 0x000000ff06067287 */ /* 0x000fc40008000000 */
[----:B------:R-:W-:Y:S02]  /*1a20*/  UIADD3 UR20, UP0, UPT, UR22, 0x180, URZ ;  /* 0x0000018016147890 */ /* 0x000fe4000ff1e0ff */
[----:B------:R-:W-:Y:S01]  /*1a30*/  ULEA UR8, UR6, UR4, 0x3 ;  /* 0x0000000406087291 */ /* 0x000fe2000f8e18ff */
[----:B------:R-:W-:Y:S01]  /*1a40*/  LOP3.LUT R16, R16, UR9, RZ, 0x3c, !PT ;  /* 0x0000000910107c12 */ /* 0x000fe2000f8e3cff */
[----:B------:R-:W-:Y:S02]  /*1a50*/  USHF.L.U32 UR34, UR16, 0x7, URZ ;  /* 0x0000000710227899 */ /* 0x000fe400080006ff */
[----:B------:R-:W-:Y:S01]  /*1a60*/  UIADD3.X UR27, UPT, UPT, URZ, UR23, URZ, UP1, !UPT ;  /* 0x00000017ff1b7290 */ /* 0x000fe20008ffe4ff */
[----:B-1----:R-:W-:Y:S01]  /*1a70*/  SHF.L.U32 R4, R16, 0x1f, RZ ;  /* 0x0000001f10047819 */ /* 0x002fe200000006ff */
[----:B------:R-:W-:Y:S02]  /*1a80*/  UIADD3 UR32, UPT, UPT, UR32, 0xb00, URZ ;  /* 0x00000b0020207890 */ /* 0x000fe4000fffe0ff */
[----:B------:R-:W-:Y:S01]  /*1a90*/  UIADD3.X UR21, UPT, UPT, URZ, UR23, URZ, UP0, !UPT ;  /* 0x00000017ff157290 */ /* 0x000fe200087fe4ff */
[----:B------:R1:W1:Y:S01]  /*1aa0*/  SYNCS.PHASECHK.TRANS64.TRYWAIT P0, [UR8+0xb0], R4 ;  /* 0x0000b004ff0075a7 */ /* 0x0002620008001108 */
[----:B------:R-:W-:Y:S01]  /*1ab0*/  ULEA UR8, UR17, UR4, 0xb ;  /* 0x0000000411087291 */ /* 0x000fe2000f8e58ff */
[----:B------:R-:W-:Y:S01]  /*1ac0*/  UMOV UR18, 0x0 ;  /* 0x0000000000127882 */ /* 0x000fe20000000000 */
[----:B------:R-:W-:-:S02]  /*1ad0*/  UMOV UR19, 0x10000000 ;  /* 0x1000000000137882 */ /* 0x000fc40000000000 */
[----:B------:R-:W-:Y:S01]  /*1ae0*/  UIADD3 UR8, UPT, UPT, UR8, 0x2cb00, URZ ;  /* 0x0002cb0008087890 */ /* 0x000fe2000fffe0ff */
[----:B------:R1:W-:Y:S01]  /*1af0*/  UTMALDG.3D [UR32], [UR26], desc[UR18] ;  /* 0x000012201a0075b4 */ /* 0x0003e20008011000 */
[----:B------:R-:W-:Y:S01]  /*1b00*/  UMOV UR12, UR36 ;  /* 0x00000024000c7c82 */ /* 0x000fe20008000000 */
[----:B------:R-:W-:Y:S01]  /*1b10*/  UMOV UR9, UR33 ;  /* 0x0000002100097c82 */ /* 0x000fe20008000000 */
[----:B------:R-:W-:Y:S01]  /*1b20*/  UMOV UR10, UR34 ;  /* 0x00000022000a7c82 */ /* 0x000fe20008000000 */
[----:B------:R-:W-:Y:S01]  /*1b30*/  UIADD3 UR16, UPT, UPT, UR16, 0x1, URZ ;  /* 0x0000000110107890 */ /* 0x000fe2000fffe0ff */
[----:B------:R-:W-:Y:S01]  /*1b40*/  UMOV UR24, UR5 ;  /* 0x0000000500187c82 */ /* 0x000fe20008000000 */
[----:B------:R-:W-:Y:S02]  /*1b50*/  UMOV UR17, UR6 ;  /* 0x0000000600117c82 */ /* 0x000fe40008000000 */
[----:B------:R1:W-:Y:S01]  /*1b60*/  UTMALDG.3D [UR8], [UR20], desc[UR18] ;  /* 0x00001208140075b4 */ /* 0x0003e20008011000 */
[----:B------:R-:W-:-:S09]  /*1b70*/  UISETP.NE.AND UP0, UPT, UR16, UR5, UPT ;  /* 0x000000051000728c */ /* 0x000fd2000bf05270 */
[----:B------:R-:W-:Y:S05]  /*1b80*/  BRA.U UP0, `(.L_x_26) ;  /* 0xfffffffd00607547 */ /* 0x000fea000b83ffff */
.L_x_21:
[----:B-1----:R-:W-:Y:S01]  /*1b90*/  ULEA UR8, UR6, UR4, 0x3 ;  /* 0x0000000406087291 */ /* 0x002fe2000f8e18ff */
[----:B------:R-:W-:Y:S01]  /*1ba0*/  SHF.L.U32 R4, R16, 0x1f, RZ ;  /* 0x0000001f10047819 */ /* 0x000fe200000006ff */
[----:B------:R-:W-:Y:S01]  /*1bb0*/  @!P1 SYNCS.ARRIVE.TRANS64.A1T0 RZ, [UR4+0x178], RZ ;  /* 0x000178ffffff99a7 */ /* 0x000fe20008100004 */
[----:B------:R-:W-:-:S06]  /*1bc0*/  UISETP.GT.AND UP0, UPT, UR15, UR14, UPT ;  /* 0x0000000e0f00728c */ /* 0x000fcc000bf04270 */
[----:B----4-:R1:W4:Y:S03]  /*1bd0*/  SYNCS.PHASECHK.TRANS64.TRYWAIT P0, [UR8+0xb0], R4 ;  /* 0x0000b004ff0075a7 */ /* 0x0103260008001108 */
[----:B------:R-:W-:Y:S05]  /*1be0*/  BRA.U !UP0, `(.L_x_27) ;  /* 0x0000000108ac7547 */ /* 0x000fea000b800000 */
[----:B------:R-:W-:Y:S01]  /*1bf0*/  UIADD3 UR21, UPT, UPT, UR7, UR24, URZ ;  /* 0x0000001807157290 */ /* 0x000fe2000fffe0ff */
[----:B------:R-:W-:-:S11]  /*1c00*/  UMOV UR25, UR6 ;  /* 0x0000000600197c82 */ /* 0x000fd60008000000 */
.L_x_32:
[----:B-1----:R-:W-:Y:S01]  /*1c10*/  ULEA UR17, UR25, UR4, 0x3 ;  /* 0x0000000419117291 */ /* 0x002fe2000f8e18ff */
[----:B----4-:R-:W-:Y:S01]  /*1c20*/  @!P5 MOV R5, 0x2800 ;  /* 0x000028000005d802 */ /* 0x010fe20000000f00 */
[----:B----4-:R-:W-:Y:S10]  /*1c30*/  @P0 BRA `(.L_x_28) ;  /* 0x00000000000c0947 */ /* 0x010ff40003800000 */
[----:B------:R-:W-:-:S04]  /*1c40*/  SHF.L.U32 R7, R16, 0x1f, RZ ;  /* 0x0000001f10077819 */ /* 0x000fc800000006ff */
[----:B------:R-:W4:Y:S02]  /*1c50*/  SYNCS.PHASECHK.TRANS64.TRYWAIT P0, [UR17+0xb0], R7 ;  /* 0x0000b007ff0075a7 */ /* 0x000f240008001111 */
[----:B----4-:R-:W-:Y:S05]  /*1c60*/  @!P0 BRA `(.L_x_29) ;  /* 0x0000004800308947 */ /* 0x010fea0003800000 */
.L_x_28:
[----:B------:R4:W-:Y:S01]  /*1c70*/  @!P5 SYNCS.ARRIVE.TRANS64 RZ, [UR17], R5 ;  /* 0x00000005ffffd9a7 */ /* 0x0009e20008000011 */
[----:B------:R-:W-:Y:S04]  /*1c80*/  BSSY.RECONVERGENT B0, `(.L_x_30) ;  /* 0x0000003000007945 */ /* 0x000fe80003800200 */
[----:B------:R-:W-:Y:S05]  /*1c90*/  @P4 BRA `(.L_x_31) ;  /* 0x0000000000044947 */ /* 0x000fea0003800000 */
[----:B------:R-:W-:Y:S05]  /*1ca0*/  BPT.TRAP 0x1 ;  /* 0x000000040000795c */ /* 0x000fea0000300000 */
.L_x_31:
[----:B------:R-:W-:Y:S05]  /*1cb0*/  BSYNC.RECONVERGENT B0 ;  /* 0x0000000000007941 */ /* 0x000fea0003800200 */
.L_x_30:
        /* <DEDUP_REMOVED lines=10> */
[----:B------:R-:W-:Y:S01]  /*1d60*/  UIADD3 UR16, UPT, UPT, UR16, 0xb00, URZ ;  /* 0x00000b0010107890 */ /* 0x000fe2000fffe0ff */
[----:B-1----:R-:W-:Y:S01]  /*1d70*/  SHF.L.U32 R4, R16, 0x1f, RZ ;  /* 0x0000001f10047819 */ /* 0x002fe200000006ff */
[----:B------:R-:W-:Y:S02]  /*1d80*/  UIADD3.X UR31, UPT, UPT, URZ, UR23, URZ, UP1, !UPT ;  /* 0x00000017ff1f7290 */ /* 0x000fe40008ffe4ff */
[----:B------:R-:W-:Y:S01]  /*1d90*/  UIADD3.X UR29, UPT, UPT, URZ, UR23, URZ, UP0, !UPT ;  /* 0x00000017ff1d7290 */ /* 0x000fe200087fe4ff */
[----:B------:R1:W1:Y:S01]  /*1da0*/  SYNCS.PHASECHK.TRANS64.TRYWAIT P0, [UR8+0xb0], R4 ;  /* 0x0000b004ff0075a7 */ /* 0x0002620008001108 */
[----:B------:R-:W-:Y:S01]  /*1db0*/  ULEA UR8, UR25, UR4, 0xb ;  /* 0x0000000419087291 */ /* 0x000fe2000f8e58ff */
[----:B------:R-:W-:Y:S01]  /*1dc0*/  UMOV UR26, 0x0 ;  /* 0x00000000001a7882 */ /* 0x000fe20000000000 */
[----:B------:R-:W-:-:S02]  /*1dd0*/  UMOV UR27, 0x10000000 ;  /* 0x10000000001b7882 */ /* 0x000fc40000000000 */
[----:B------:R-:W-:Y:S01]  /*1de0*/  UIADD3 UR8, UPT, UPT, UR8, 0x2cb00, URZ ;  /* 0x0002cb0008087890 */ /* 0x000fe2000fffe0ff */
[----:B------:R-:W-:Y:S01]  /*1df0*/  UMOV UR19, UR35 ;  /* 0x0000002300137c82 */ /* 0x000fe20008000000 */
[----:B------:R-:W-:Y:S01]  /*1e00*/  UMOV UR20, UR36 ;  /* 0x0000002400147c82 */ /* 0x000fe20008000000 */
[----:B------:R-:W-:Y:S01]  /*1e10*/  UMOV UR12, UR36 ;  /* 0x00000024000c7c82 */ /* 0x000fe20008000000 */
[----:B------:R-:W-:Y:S01]  /*1e20*/  UMOV UR9, UR17 ;  /* 0x0000001100097c82 */ /* 0x000fe20008000000 */
[----:B------:R-:W-:Y:S01]  /*1e30*/  UMOV UR10, UR18 ;  /* 0x00000012000a7c82 */ /* 0x000fe20008000000 */
[----:B------:R1:W-:Y:S01]  /*1e40*/  UTMALDG.3D [UR16], [UR30], desc[UR26] ;  /* 0x00001a101e0075b4 */ /* 0x0003e20008011000 */
[----:B------:R-:W-:Y:S01]  /*1e50*/  UIADD3 UR24, UPT, UPT, UR24, 0x1, URZ ;  /* 0x0000000118187890 */ /* 0x000fe2000fffe0ff */
[----:B------:R-:W-:-:S03]  /*1e60*/  UMOV UR25, UR6 ;  /* 0x0000000600197c82 */ /* 0x000fc60008000000 */
[----:B------:R-:W-:Y:S01]  /*1e70*/  UISETP.NE.AND UP0, UPT, UR24, UR21, UPT ;  /* 0x000000151800728c */ /* 0x000fe2000bf05270 */
[----:B------:R1:W-:Y:S08]  /*1e80*/  UTMALDG.3D [UR8], [UR28], desc[UR26] ;  /* 0x00001a081c0075b4 */ /* 0x0003f00008011000 */
[----:B------:R-:W-:Y:S05]  /*1e90*/  BRA.U UP0, `(.L_x_32) ;  /* 0xfffffffd005c7547 */ /* 0x000fea000b83ffff */
.L_x_27:
[C---:B------:R-:W-:Y:S01]  /*1ea0*/  LEA R8, R15.reuse, UR4, 0x3 ;  /* 0x000000040f087c11 */ /* 0x040fe2000f8e18ff */
[----:B------:R-:W-:Y:S01]  /*1eb0*/  NOP ;  /* 0x0000000000007918 */ /* 0x000fe20000000000 */
[----:B----4-:R-:W-:Y:S02]  /*1ec0*/  SHF.L.U32 R5, R14, 0x1f, RZ ;  /* 0x0000001f0e057819 */ /* 0x010fe400000006ff */
[----:B-1----:R-:W-:Y:S02]  /*1ed0*/  LEA R4, R15, UR4, 0x4 ;  /* 0x000000040f047c11 */ /* 0x002fe4000f8e20ff */
[----:B------:R-:W1:Y:S02]  /*1ee0*/  SYNCS.PHASECHK.TRANS64.TRYWAIT P0, [R8+URZ+0x180], R5 ;  /* 0x00018005080075a7 */ /* 0x000e6400080011ff */
[----:B-1----:R-:W-:Y:S05]  /*1ef0*/  @!P0 BRA `(.L_x_33) ;  /* 0x0000004400a48947 */ /* 0x002fea0003800000 */
.L_x_112:
[----:B-1----:R-:W1:Y:S01]  /*1f00*/  LDS.128 R4, [R4+0x210] ;  /* 0x0002100004047984 */ /* 0x002e620000000c00 */
[----:B---3--:R-:W-:Y:S01]  /*1f10*/  ISETP.GE.AND P0, PT, R2, 0x1, PT ;  /* 0x000000010200780c */ /* 0x008fe20003f06270 */
[----:B------:R-:W-:Y:S01]  /*1f20*/  VIADD R8, R8, 0x190 ;  /* 0x0000019008087836 */ /* 0x000fe20000000000 */
[----:B------:R-:W-:Y:S01]  /*1f30*/  @!PT LDS RZ, [RZ] ;  /* 0x00000000fffff984 */ /* 0x000fe20000000800 */
[----:B------:R-:W-:Y:S01]  /*1f40*/  @!PT LDS RZ, [RZ] ;  /* 0x00000000fffff984 */ /* 0x000fe20000000800 */
[----:B------:R-:W-:Y:S01]  /*1f50*/  @!PT LDS RZ, [RZ] ;  /* 0x00000000fffff984 */ /* 0x000fe20000000800 */
[----:B------:R-:W-:Y:S01]  /*1f60*/  @!PT LDS RZ, [RZ] ;  /* 0x00000000fffff984 */ /* 0x000fe20000000800 */
[----:B------:R3:W-:Y:S06]  /*1f70*/  MEMBAR.ALL.CTA ;  /* 0x0000000000007992 */ /* 0x0007ec0000008000 */
[----:B---3--:R-:W3:Y:S01]  /*1f80*/  FENCE.VIEW.ASYNC.S ;  /* 0x00000000000073c6 */ /* 0x008ee20000000000 */
[----:B------:R-:W-:-:S04]  /*1f90*/  PRMT R8, RZ, 0x654, R8 ;  /* 0x00000654ff087816 */ /* 0x000fc80000000008 */
[----:B---3--:R3:W-:Y:S01]  /*1fa0*/  SYNCS.ARRIVE.TRANS64.RED.A1T0 RZ, [R8+URZ], RZ ;  /* 0x000000ff08ff79a7 */ /* 0x0087e200081004ff */
[----:B-1----:R-:W-:-:S13]  /*1fb0*/  LOP3.LUT P2, RZ, R6, 0x1, RZ, 0xc0, !PT ;  /* 0x0000000106ff7812 */ /* 0x002fda000784c0ff */
[----:B------:R-:W-:Y:S01]  /*1fc0*/  @P2 SHF.R.U32.HI R9, RZ, 0x10, R5 ;  /* 0x00000010ff092819 */ /* 0x000fe20000011605 */
[----:B------:R-:W-:Y:S01]  /*1fd0*/  VOTEU.ANY UP0, P2 ;  /* 0x0000000000ff7886 */ /* 0x000fe20001000100 */
[----:B------:R-:W-:Y:S02]  /*1fe0*/  @P2 MOV R11, R4 ;  /* 0x00000004000b2202 */ /* 0x000fe40000000f00 */
[----:B------:R-:W-:Y:S02]  /*1ff0*/  @P2 R2UR.BROADCAST UR8, R9 ;  /* 0x00000000090822ca */ /* 0x000fe400008e0000 */
[----:B------:R-:W-:-:S11]  /*2000*/  @P2 LOP3.LUT R10, R5, 0xffff, RZ, 0xc0, !PT ;  /* 0x0000ffff050a2812 */ /* 0x000fd600078ec0ff */
[----:B------:R-:W-:Y:S01]  /*2010*/  @UP0 UMOV UR36, UR8 ;  /* 0x0000000800240c82 */ /* 0x000fe20008000000 */
[----:B---3--:R-:W-:Y:S05]  /*2020*/  @!P0 BRA `(.L_x_34) ;  /* 0x0000000000b88947 */ /* 0x008fea0003800000 */
[----:B------:R-:W2:Y:S01]  /*2030*/  LDC.64 R6, c[0x0][0xb18] ;  /* 0x0002c600ff067b82 */ /* 0x000ea20000000a00 */
[----:B------:R-:W-:-:S07]  /*2040*/  ISETP.NE.AND P3, PT, R2, 0x1, PT ;  /* 0x000000010200780c */ /* 0x000fce0003f65270 */
[----:B------:R-:W1:Y:S08]  /*2050*/  LDC.64 R8, c[0x0][0xb10] ;  /* 0x0002c400ff087b82 */ /* 0x000e700000000a00 */
[----:B------:R-:W3:Y:S08]  /*2060*/  LDC R17, c[0x0][0xb20] ;  /* 0x0002c800ff117b82 */ /* 0x000ef00000000800 */
[----:B------:R-:W4:Y:S01]  /*2070*/  LDC R18, c[0x0][0xb0c] ;  /* 0x0002c300ff127b82 */ /* 0x000f220000000800 */
[----:B--2---:R-:W-:Y:S01]  /*2080*/  IMAD.HI.U32 R22, R0, R7, RZ ;  /* 0x0000000700167227 */ /* 0x004fe200078e00ff */
[----:B------:R-:W-:-:S06]  /*2090*/  ISETP.NE.AND P0, PT, R6, 0x1, PT ;  /* 0x000000010600780c */ /* 0x000fcc0003f05270 */
[----:B------:R-:W2:Y:S01]  /*20a0*/  LDC.64 R4, c[0x0][0xb28] ;  /* 0x0002ca00ff047b82 */ /* 0x000ea20000000a00 */
[----:B-1----:R-:W-:-:S04]  /*20b0*/  IMAD.HI.U32 R20, R3, R8, RZ ;  /* 0x0000000803147227 */ /* 0x002fc800078e00ff */
[----:B------:R-:W-:Y:S01]  /*20c0*/  IMAD.HI.U32 R24, R11, R8, RZ ;  /* 0x000000080b187227 */ /* 0x000fe200078e00ff */
[----:B------:R-:W-:Y:S02]  /*20d0*/  SHF.R.U32.HI R20, RZ, R9, R20 ;  /* 0x00000009ff147219 */ /* 0x000fe40000011614 */
[----:B---3--:R-:W-:Y:S01]  /*20e0*/  SHF.R.U32.HI R19, RZ, R17, R22 ;  /* 0x00000011ff137219 */ /* 0x008fe20000011616 */
[----:B------:R-:W-:Y:S01]  /*20f0*/  IMAD.HI.U32 R22, R10, R7, RZ ;  /* 0x000000070a167227 */ /* 0x000fe200078e00ff */
[----:B------:R-:W-:Y:S02]  /*2100*/  SHF.R.U32.HI R24, RZ, R9, R24 ;  /* 0x00000009ff187219 */ /* 0x000fe40000011618 */
[----:B------:R-:W-:Y:S02]  /*2110*/  SEL R19, R0, R19, !P0 ;  /* 0x0000001300137207 */ /* 0x000fe40004000000 */
[----:B------:R-:W-:Y:S02]  /*2120*/  SHF.R.U32.HI R17, RZ, R17, R22 ;  /* 0x00000011ff117219 */ /* 0x000fe40000011616 */
[----:B----4-:R-:W-:-:S02]  /*2130*/  ISETP.NE.AND P1, PT, R18, 0x1, PT ;  /* 0x000000011200780c */ /* 0x010fc40003f25270 */
[----:B------:R-:W-:Y:S02]  /*2140*/  SEL R17, R10, R17, !P0 ;  /* 0x000000110a117207 */ /* 0x000fe40004000000 */
[----:B------:R-:W-:Y:S02]  /*2150*/  SEL R21, R3, R20, !P1 ;  /* 0x0000001403157207 */ /* 0x000fe40004800000 */
[----:B------:R-:W-:Y:S01]  /*2160*/  SEL R7, R11, R24, !P1 ;  /* 0x000000180b077207 */ /* 0x000fe20004800000 */
[----:B--2---:R-:W-:Y:S01]  /*2170*/  IMAD.HI.U32 R20, R19, R4, RZ ;  /* 0x0000000413147227 */ /* 0x004fe200078e00ff */
[----:B------:R-:W-:-:S03]  /*2180*/  IADD3 R9, PT, PT, -R17, RZ, RZ ;  /* 0x000000ff11097210 */ /* 0x000fc60007ffe1ff */
[----:B------:R-:W-:Y:S01]  /*2190*/  IMAD.HI.U32 R8, R21, R4, RZ ;  /* 0x0000000415087227 */ /* 0x000fe200078e00ff */
[----:B------:R-:W-:-:S03]  /*21a0*/  @P3 SHF.R.U32.HI R19, RZ, R5, R20 ;  /* 0x00000005ff133219 */ /* 0x000fc60000011614 */
[----:B------:R-:W-:Y:S01]  /*21b0*/  IMAD R9, R6, R9, R10 ;  /* 0x0000000906097224 */ /* 0x000fe200078e020a */
        /* <DEDUP_REMOVED lines=8> */
[----:B------:R-:W-:-:S04]  /*2240*/  @!P0 IMAD.HI.U32 R20, R7, R4, RZ ;  /* 0x0000000407148227 */ /* 0x000fc800078e00ff */
[----:B------:R-:W-:Y:S01]  /*2250*/  IMAD.MOV R4, RZ, RZ, -R8 ;  /* 0x000000ffff047224 */ /* 0x000fe200078e0a08 */
[----:B------:R-:W-:-:S03]  /*2260*/  @!P0 SHF.R.U32.HI R20, RZ, R5, R20 ;  /* 0x00000005ff148219 */ /* 0x000fc60000011614 */
[----:B------:R-:W-:Y:S01]  /*2270*/  IMAD R4, R2, R4, R17 ;  /* 0x0000000402047224 */ /* 0x000fe200078e0211 */
[----:B------:R-:W-:-:S05]  /*2280*/  @!P0 SEL R5, R7, R20, !P3 ;  /* 0x0000001407058207 */ /* 0x000fca0005800000 */
[--C-:B------:R-:W-:Y:S02]  /*2290*/  @!P0 IMAD.IADD R8, R8, 0x1, -R5.reuse ;  /* 0x0000000108088824 */ /* 0x100fe400078e0a05 */
[----:B------:R-:W-:Y:S01]  /*22a0*/  @!P0 IMAD R5, R4, R21, R5 ;  /* 0x0000001504058224 */ /* 0x000fe200078e0205 */
[----:B------:R-:W-:Y:S01]  /*22b0*/  IADD3 R4, PT, PT, -R7, RZ, RZ ;  /* 0x000000ff07047210 */ /* 0x000fe20007ffe1ff */
[----:B------:R-:W-:Y:S02]  /*22c0*/  @!P0 IMAD R17, R2, R8, R7 ;  /* 0x0000000802118224 */ /* 0x000fe400078e0207 */
[----:B------:R-:W-:Y:S02]  /*22d0*/  @!P0 IMAD.MOV.U32 R7, RZ, RZ, R5 ;  /* 0x000000ffff078224 */ /* 0x000fe400078e0005 */
[----:B------:R-:W-:Y:S02]  /*22e0*/  IMAD R4, R18, R4, R11 ;  /* 0x0000000412047224 */ /* 0x000fe400078e020b */
[----:B------:R-:W-:-:S02]  /*22f0*/  IMAD R10, R17, R6, R9 ;  /* 0x00000006110a7224 */ /* 0x000fc400078e0209 */
[----:B------:R-:W-:Y:S02]  /*2300*/  IMAD R11, R7, R18, R4 ;  /* 0x00000012070b7224 */ /* 0x000fe400078e0204 */
.L_x_34:
[----:B------:R-:W1:Y:S02]  /*2310*/  LDCU UR8, c[0x0][0xb30] ;  /* 0x00016600ff0877ac */ /* 0x000e640008000800 */
[----:B-1----:R-:W-:-:S09]  /*2320*/  UISETP.NE.AND UP0, UPT, UR8, 0x1, UPT ;  /* 0x000000010800788c */ /* 0x002fd2000bf05270 */
[----:B------:R-:W-:Y:S05]  /*2330*/  BRA.U UP0, `(.L_x_35) ;  /* 0x0000000100407547 */ /* 0x000fea000b800000 */
[----:B------:R-:W1:Y:S08]  /*2340*/  LDC.64 R6, c[0x0][0xb10] ;  /* 0x0002c400ff067b82 */ /* 0x000e700000000a00 */
[----:B------:R-:W3:Y:S08]  /*2350*/  LDC.64 R4, c[0x0][0xb18] ;  /* 0x0002c600ff047b82 */ /* 0x000ef00000000a00 */
[----:B------:R-:W4:Y:S08]  /*2360*/  LDC R8, c[0x0][0xb20] ;  /* 0x0002c800ff087b82 */ /* 0x000f300000000800 */
[----:B------:R-:W2:Y:S01]  /*2370*/  LDC R18, c[0x0][0xb0c] ;  /* 0x0002c300ff127b82 */ /* 0x000ea20000000800 */
[----:B-1----:R-:W-:-:S05]  /*2380*/  IMAD.HI.U32 R6, R11, R6, RZ ;  /* 0x000000060b067227 */ /* 0x002fca00078e00ff */
[----:B------:R-:W-:Y:S01]  /*2390*/  SHF.R.U32.HI R6, RZ, R7, R6 ;  /* 0x00000007ff067219 */ /* 0x000fe20000011606 */
[----:B---3--:R-:W-:Y:S01]  /*23a0*/  IMAD.HI.U32 R5, R10, R5, RZ ;  /* 0x000000050a057227 */ /* 0x008fe200078e00ff */
[----:B------:R-:W-:-:S04]  /*23b0*/  ISETP.NE.AND P0, PT, R4, 0x1, PT ;  /* 0x000000010400780c */ /* 0x000fc80003f05270 */
[----:B----4-:R-:W-:-:S04]  /*23c0*/  SHF.R.U32.HI R5, RZ, R8, R5 ;  /* 0x00000008ff057219 */ /* 0x010fc80000011605 */
[----:B------:R-:W-:Y:S02]  /*23d0*/  SEL R5, R10, R5, !P0 ;  /* 0x000000050a057207 */ /* 0x000fe40004000000 */
[----:B--2---:R-:W-:-:S04]  /*23e0*/  ISETP.NE.AND P1, PT, R18, 0x1, PT ;  /* 0x000000011200780c */ /* 0x004fc80003f25270 */
[----:B------:R-:W-:-:S05]  /*23f0*/  SEL R6, R11, R6, !P1 ;  /* 0x000000060b067207 */ /* 0x000fca0004800000 */
[----:B------:R-:W-:Y:S02]  /*2400*/  IMAD.IADD R7, R5, 0x1, -R6 ;  /* 0x0000000105077824 */ /* 0x000fe400078e0a06 */
[----:B------:R-:W-:Y:S02]  /*2410*/  IMAD.IADD R5, R6, 0x1, -R5 ;  /* 0x0000000106057824 */ /* 0x000fe400078e0a05 */
[----:B------:R-:W-:Y:S02]  /*2420*/  IMAD R11, R7, R18, R11 ;  /* 0x00000012070b7224 */ /* 0x000fe400078e020b */
[----:B------:R-:W-:-:S07]  /*2430*/  IMAD R10, R5, R4, R10 ;  /* 0x00000004050a7224 */ /* 0x000fce00078e020a */
.L_x_35:
[----:B------:R-:W-:Y:S01]  /*2440*/  VIADD R15, R15, 0x1 ;  /* 0x000000010f0f7836 */ /* 0x000fe20000000000 */
[----:B------:R-:W-:Y:S01]  /*2450*/  PLOP3.LUT P1, PT, PT, PT, PT, 0x80, 0x8 ;  /* 0x000000000008781c */ /* 0x000fe20003f2f070 */
[----:B------:R-:W-:Y:S02]  /*2460*/  IMAD.IADD R41, R11, 0x1, R38 ;  /* 0x000000010b297824 */ /* 0x000fe400078e0226 */
[----:B------:R-:W-:Y:S01]  /*2470*/  IMAD.IADD R39, R10, 0x1, R29 ;  /* 0x000000010a277824 */ /* 0x000fe200078e021d */
[----:B------:R-:W-:-:S04]  /*2480*/  ISETP.NE.AND P0, PT, R15, 0x2, PT ;  /* 0x000000020f00780c */ /* 0x000fc80003f05270 */
[----:B------:R-:W-:Y:S02]  /*2490*/  SEL R5, RZ, 0x1, P0 ;  /* 0x00000001ff057807 */ /* 0x000fe40000000000 */
[----:B------:R-:W-:Y:S02]  /*24a0*/  SEL R15, R15, RZ, P0 ;  /* 0x000000ff0f0f7207 */ /* 0x000fe40000000000 */
[----:B------:R-:W-:Y:S01]  /*24b0*/  LOP3.LUT R14, R14, R5, RZ, 0x3c, !PT ;  /* 0x000000050e0e7212 */ /* 0x000fe200078e3cff */
[----:B------:R-:W-:Y:S06]  /*24c0*/  @P2 BRA `(.L_x_36) ;  /* 0xfffffff000982947 */ /* 0x000fec000383ffff */
[----:B------:R-:W-:Y:S01]  /*24d0*/  UIADD3 UR4, UPT, UPT, UR4, 0xb0, URZ ;  /* 0x000000b004047890 */ /* 0x000fe2000fffe0ff */
[----:B--2---:R-:W-:-:S03]  /*24e0*/  SHF.L.U32 R3, R16, 0x1f, RZ ;  /* 0x0000001f10037819 */ /* 0x004fc600000006ff */
[----:B------:R-:W-:-:S09]  /*24f0*/  ULEA UR5, UR6, UR4, 0x3 ;  /* 0x0000000406057291 */ /* 0x000fd2000f8e18ff */
[----:B------:R-:W1:Y:S02]  /*2500*/  SYNCS.PHASECHK.TRANS64.TRYWAIT P0, [UR5], R3 ;  /* 0x00000003ff0075a7 */ /* 0x000e640008001105 */
[----:B-1----:R-:W-:Y:S05]  /*2510*/  @!P0 BRA `(.L_x_37) ;  /* 0x0000004000308947 */ /* 0x002fea0003800000 */
.L_x_114:
[----:B------:R-:W-:-:S04]  /*2520*/  UIADD3 UR6, UPT, UPT, UR6, 0x1, URZ ;  /* 0x0000000106067890 */ /* 0x000fc8000fffe0ff */
[----:B------:R-:W-:-:S04]  /*2530*/  UISETP.NE.AND UP0, UPT, UR6, 0x16, UPT ;  /* 0x000000160600788c */ /* 0x000fc8000bf05270 */
[----:B------:R-:W-:Y:S02]  /*2540*/  USEL UR7, URZ, 0x1, UP0 ;  /* 0x00000001ff077887 */ /* 0x000fe40008000000 */
[----:B------:R-:W-:-:S04]  /*2550*/  USEL UR6, UR6, URZ, UP0 ;  /* 0x000000ff06067287 */ /* 0x000fc80008000000 */
[----:B------:R-:W-:Y:S01]  /*2560*/  ULEA UR5, UR6, UR4, 0x3 ;  /* 0x0000000406057291 */ /* 0x000fe2000f8e18ff */
[----:B------:R-:W-:-:S04]  /*2570*/  LOP3.LUT R2, R16, UR7, RZ, 0x3c, !PT ;  /* 0x0000000710027c12 */ /* 0x000fc8000f8e3cff */
[----:B-1----:R-:W-:-:S04]  /*2580*/  SHF.L.U32 R3, R2, 0x1f, RZ ;  /* 0x0000001f02037819 */ /* 0x002fc800000006ff */
[----:B------:R-:W1:Y:S02]  /*2590*/  SYNCS.PHASECHK.TRANS64.TRYWAIT P0, [UR5], R3 ;  /* 0x00000003ff0075a7 */ /* 0x000e640008001105 */
[----:B-1----:R-:W-:Y:S05]  /*25a0*/  @!P0 BRA `(.L_x_38) ;  /* 0x0000004000248947 */ /* 0x002fea0003800000 */
.L_x_116:
        /* <DEDUP_REMOVED lines=9> */
.L_x_118:
        /* <DEDUP_REMOVED lines=9> */
.L_x_120:
        /* <DEDUP_REMOVED lines=9> */
.L_x_122:
        /* <DEDUP_REMOVED lines=9> */
.L_x_124:
        /* <DEDUP_REMOVED lines=9> */
.L_x_126:
        /* <DEDUP_REMOVED lines=9> */
.L_x_128:
        /* <DEDUP_REMOVED lines=9> */
.L_x_130:
        /* <DEDUP_REMOVED lines=9> */
.L_x_132:
        /* <DEDUP_REMOVED lines=9> */
.L_x_134:
        /* <DEDUP_REMOVED lines=9> */
.L_x_136:
        /* <DEDUP_REMOVED lines=9> */
.L_x_138:
        /* <DEDUP_REMOVED lines=9> */
.L_x_140:
        /* <DEDUP_REMOVED lines=9> */
.L_x_142:
        /* <DEDUP_REMOVED lines=9> */
.L_x_144:
        /* <DEDUP_REMOVED lines=9> */
.L_x_146:
        /* <DEDUP_REMOVED lines=9> */
.L_x_148:
        /* <DEDUP_REMOVED lines=9> */
.L_x_150:
        /* <DEDUP_REMOVED lines=9> */
.L_x_152:
        /* <DEDUP_REMOVED lines=9> */
.L_x_154:
[----:B------:R-:W-:-:S04]  /*3060*/  UIADD3 UR6, UPT, UPT, UR6, 0x1, URZ ;  /* 0x0000000106067890 */ /* 0x000fc8000fffe0ff */
[----:B------:R-:W-:-:S04]  /*3070*/  UISETP.NE.AND UP0, UPT, UR6, 0x16, UPT ;  /* 0x000000160600788c */ /* 0x000fc8000bf05270 */
[----:B------:R-:W-:Y:S02]  /*3080*/  USEL UR5, URZ, 0x1, UP0 ;  /* 0x00000001ff057887 */ /* 0x000fe40008000000 */
[----:B------:R-:W-:-:S04]  /*3090*/  USEL UR6, UR6, URZ, UP0 ;  /* 0x000000ff06067287 */ /* 0x000fc80008000000 */
[----:B------:R-:W-:Y:S01]  /*30a0*/  ULEA UR6, UR6, UR4, 0x3 ;  /* 0x0000000406067291 */ /* 0x000fe2000f8e18ff */
[----:B-1----:R-:W-:-:S04]  /*30b0*/  LOP3.LUT R3, R2, UR5, RZ, 0x3c, !PT ;  /* 0x0000000502037c12 */ /* 0x002fc8000f8e3cff */
[----:B------:R-:W-:Y:S01]  /*30c0*/  SHF.L.U32 R3, R3, 0x1f, RZ ;  /* 0x0000001f03037819 */ /* 0x000fe200000006ff */
[----:B------:R-:W-:-:S07]  /*30d0*/  IMAD.U32 R0, RZ, RZ, UR6 ;  /* 0x00000006ff007e24 */ /* 0x000fce000f8e00ff */
.L_x_58:
[----:B-1----:R1:W2:Y:S02]  /*30e0*/  SYNCS.PHASECHK.TRANS64.TRYWAIT P0, [R0+URZ], R3 ;  /* 0x00000003000075a7 */ /* 0x0022a400080011ff */
[----:B--2---:R-:W-:Y:S05]  /*30f0*/  @!P0 NANOSLEEP.SYNCS 0x989680 ;  /* 0x009896800000895d */ /* 0x004fea0003900000 */
[----:B------:R-:W2:Y:S02]  /*3100*/  @!P0 SYNCS.PHASECHK.TRANS64 P0, [R0+URZ], R3 ;  /* 0x00000003000085a7 */ /* 0x000ea400080010ff */
[----:B--2---:R-:W-:Y:S05]  /*3110*/  @P0 EXIT ;  /* 0x000000000000094d */ /* 0x004fea0003800000 */
[----:B------:R-:W-:Y:S05]  /*3120*/  BRA `(.L_x_58) ;  /* 0xfffffffc00ec7947 */ /* 0x000fea000383ffff */
.L_x_18:
[----:B------:R-:W-:-:S04]  /*3130*/  UISETP.NE.AND UP1, UPT, UR39, URZ, UPT ;  /* 0x000000ff2700728c */ /* 0x000fc8000bf25270 */
[----:B------:R-:W-:-:S09]  /*3140*/  UISETP.NE.OR UP1, UPT, UR8, 0x1, UP1 ;  /* 0x000000010800788c */ /* 0x000fd20008f25670 */
[----:B------:R-:W-:Y:S05]  /*3150*/  BRA.U UP1, `(.L_x_59) ;  /* 0x00000005014c7547 */ /* 0x000fea000b800000 */
[----:B------:R-:W-:Y:S01]  /*3160*/  HFMA2 R3, -RZ, RZ, 0, 0 ;  /* 0x00000000ff037431 */ /* 0x000fe200000001ff */
[----:B------:R-:W-:Y:S01]  /*3170*/  ISETP.NE.AND P2, PT, R4, RZ, PT ;  /* 0x000000ff0400720c */ /* 0x000fe20003f45270 */
[----:B------:R-:W-:Y:S01]  /*3180*/  IMAD.MOV.U32 R12, RZ, RZ, 0x1 ;  /* 0x00000001ff0c7424 */ /* 0x000fe200078e00ff */
[----:B------:R-:W-:Y:S01]  /*3190*/  CS2R R6, SRZ ;  /* 0x0000000000067805 */ /* 0x000fe2000001ff00 */
[----:B------:R-:W-:Y:S01]  /*31a0*/  IMAD.MOV.U32 R5, RZ, RZ, RZ ;  /* 0x000000ffff057224 */ /* 0x000fe200078e00ff */
[----:B------:R-:W-:Y:S01]  /*31b0*/  UMOV UR4, 0x400 ;  /* 0x0000040000047882 */ /* 0x000fe20000000000 */
[----:B------:R-:W-:Y:S01]  /*31c0*/  UMOV UR6, URZ ;  /* 0x000000ff00067c82 */ /* 0x000fe20008000000 */
[----:B------:R-:W-:-:S12]  /*31d0*/  ULEA UR39, UR39, UR4, 0x18 ;  /* 0x0000000427277291 */ /* 0x000fd8000f8ec0ff */
.L_x_63:
[----:B------:R-:W-:Y:S02]  /*31e0*/  LEA R0, R3, UR39, 0x3 ;  /* 0x0000002703007c11 */ /* 0x000fe4000f8e18ff */
[----:B------:R-:W-:-:S03]  /*31f0*/  SHF.L.U32 R9, R5, 0x1f, RZ ;  /* 0x0000001f05097819 */ /* 0x000fc600000006ff */
[----:B------:R-:W-:Y:S01]  /*3200*/  VIADD R8, R0, 0x1f0 ;  /* 0x000001f000087836 */ /* 0x000fe20000000000 */
[----:B------:R-:W1:Y:S02]  /*3210*/  SYNCS.PHASECHK.TRANS64.TRYWAIT P0, [R0+URZ+0x1e0], R9 ;  /* 0x0001e009000075a7 */ /* 0x000e6400080011ff */
[----:B-1----:R-:W-:Y:S05]  /*3220*/  @!P0 BRA `(.L_x_60) ;  /* 0x0000003800e48947 */ /* 0x002fea0003800000 */
.L_x_155:
[----:B------:R-:W-:Y:S01]  /*3230*/  ULEA UR5, UR6, UR39, 0x3 ;  /* 0x0000002706057291 */ /* 0x000fe2000f8e18ff */
[----:B------:R-:W-:Y:S01]  /*3240*/  PRMT R8, RZ, 0x654, R8 ;  /* 0x00000654ff087816 */ /* 0x000fe20000000008 */
[----:B-1----:R-:W-:Y:S01]  /*3250*/  @!P2 IMAD.MOV.U32 R9, RZ, RZ, 0x10 ;  /* 0x00000010ff09a424 */ /* 0x002fe200078e00ff */
[----:B------:R-:W-:Y:S01]  /*3260*/  SHF.L.U32 R11, R12, 0x1f, RZ ;  /* 0x0000001f0c0b7819 */ /* 0x000fe200000006ff */
[----:B------:R-:W-:Y:S01]  /*3270*/  UIADD3 UR4, UPT, UPT, UR5, 0x180, URZ ;  /* 0x0000018005047890 */ /* 0x000fe2000fffe0ff */
[----:B------:R1:W-:Y:S05]  /*3280*/  SYNCS.ARRIVE.TRANS64.RED.A1T0 RZ, [R8+URZ], RZ ;  /* 0x000000ff08ff79a7 */ /* 0x0003ea00081004ff */
[----:B------:R-:W-:Y:S01]  /*3290*/  IMAD.U32 R13, RZ, RZ, UR4 ;  /* 0x00000004ff0d7e24 */ /* 0x000fe2000f8e00ff */
[----:B------:R-:W2:Y:S04]  /*32a0*/  SYNCS.PHASECHK.TRANS64.TRYWAIT P0, [UR5+0x190], R11 ;  /* 0x0001900bff0075a7 */ /* 0x000ea80008001105 */
[----:B------:R-:W-:Y:S01]  /*32b0*/  PRMT R13, R4, 0x654, R13 ;  /* 0x00000654040d7816 */ /* 0x000fe2000000000d */
[----:B-12---:R-:W-:Y:S06]  /*32c0*/  @!P0 BRA `(.L_x_61) ;  /* 0x0000003800d08947 */ /* 0x006fec0003800000 */
.L_x_157:
[----:B------:R-:W-:Y:S01]  /*32d0*/  ULEA UR4, UR6, UR39, 0x4 ;  /* 0x0000002706047291 */ /* 0x000fe2000f8e20ff */
[----:B---3--:R-:W-:Y:S01]  /*32e0*/  SEL R2, R13, R2, !P2 ;  /* 0x000000020d027207 */ /* 0x008fe20005000000 */
[----:B------:R-:W-:Y:S01]  /*32f0*/  UIADD3 UR5, UPT, UPT, UR5, 0x180, URZ ;  /* 0x0000018005057890 */ /* 0x000fe2000fffe0ff */
[----:B-1----:R-:W-:Y:S01]  /*3300*/  LEA R0, R7, UR39, 0x3 ;  /* 0x0000002707007c11 */ /* 0x002fe2000f8e18ff */
[----:B------:R-:W-:Y:S01]  /*3310*/  UIADD3 UR4, UPT, UPT, UR4, 0x210, URZ ;  /* 0x0000021004047890 */ /* 0x000fe2000fffe0ff */
[----:B------:R1:W-:Y:S01]  /*3320*/  @!P2 SYNCS.ARRIVE.TRANS64.RED RZ, [R2+URZ], R9 ;  /* 0x0000000902ffa9a7 */ /* 0x0003e200080004ff */
[----:B------:R-:W-:Y:S01]  /*3330*/  UIADD3 UR6, UPT, UPT, UR6, 0x1, URZ ;  /* 0x0000000106067890 */ /* 0x000fe2000fffe0ff */
[----:B------:R-:W-:-:S03]  /*3340*/  VIADD R3, R3, 0x1 ;  /* 0x0000000103037836 */ /* 0x000fc60000000000 */
[----:B------:R-:W-:Y:S02]  /*3350*/  UISETP.NE.AND UP0, UPT, UR6, 0x2, UPT ;  /* 0x000000020600788c */ /* 0x000fe4000bf05270 */
[----:B------:R-:W-:Y:S01]  /*3360*/  ISETP.NE.AND P0, PT, R3, 0x2, PT ;  /* 0x000000020300780c */ /* 0x000fe20003f05270 */
[----:B------:R-:W-:Y:S06]  /*3370*/  UGETNEXTWORKID.BROADCAST [UR4], [UR5] ;  /* 0x00000000040073ca */ /* 0x000fec0008000100 */
[----:B------:R-:W-:Y:S02]  /*3380*/  USEL UR4, URZ, 0x1, UP0 ;  /* 0x00000001ff047887 */ /* 0x000fe40008000000 */
[----:B------:R-:W-:-:S04]  /*3390*/  USEL UR6, UR6, URZ, UP0 ;  /* 0x000000ff06067287 */ /* 0x000fc80008000000 */
[----:B------:R-:W-:Y:S02]  /*33a0*/  LOP3.LUT R12, R12, UR4, RZ, 0x3c, !PT ;  /* 0x000000040c0c7c12 */ /* 0x000fe4000f8e3cff */
[----:B-1----:R-:W-:-:S04]  /*33b0*/  SHF.L.U32 R9, R6, 0x1f, RZ ;  /* 0x0000001f06097819 */ /* 0x002fc800000006ff */
[----:B------:R-:W1:Y:S02]  /*33c0*/  SYNCS.PHASECHK.TRANS64.TRYWAIT P1, [R0+URZ+0x180], R9 ;  /* 0x00018009000075a7 */ /* 0x000e6400080211ff */
[----:B-1----:R-:W-:Y:S05]  /*33d0*/  @!P1 BRA `(.L_x_62) ;  /* 0x0000003800a49947 */ /* 0x002fea0003800000 */
.L_x_158:
[----:B------:R-:W-:Y:S01]  /*33e0*/  LEA R8, R7, UR39, 0x4 ;  /* 0x0000002707087c11 */ /* 0x000fe2000f8e20ff */
[----:B-1----:R-:W-:Y:S01]  /*33f0*/  VIADD R0, R0, 0x190 ;  /* 0x0000019000007836 */ /* 0x002fe20000000000 */
[----:B------:R-:W-:Y:S01]  /*3400*/  SEL R3, R3, RZ, P0 ;  /* 0x000000ff03037207 */ /* 0x000fe20000000000 */
[----:B------:R-:W-:-:S03]  /*3410*/  VIADD R7, R7, 0x1 ;  /* 0x0000000107077836 */ /* 0x000fc60000000000 */
[----:B------:R-:W1:Y:S01]  /*3420*/  LDS.128 R8, [R8+0x210] ;  /* 0x0002100008087984 */ /* 0x000e620000000c00 */
[----:B------:R-:W-:Y:S02]  /*3430*/  PRMT R0, RZ, 0x654, R0 ;  /* 0x00000654ff007816 */ /* 0x000fe40000000000 */
[C---:B------:R-:W-:Y:S01]  /*3440*/  ISETP.NE.AND P1, PT, R7.reuse, 0x2, PT ;  /* 0x000000020700780c */ /* 0x040fe20003f25270 */
[----:B------:R-:W-:Y:S01]  /*3450*/  @!PT LDS RZ, [RZ] ;  /* 0x00000000fffff984 */ /* 0x000fe20000000800 */
[----:B------:R-:W-:Y:S01]  /*3460*/  @!PT LDS RZ, [RZ] ;  /* 0x00000000fffff984 */ /* 0x000fe20000000800 */
[----:B------:R-:W-:Y:S01]  /*3470*/  @!PT LDS RZ, [RZ] ;  /* 0x00000000fffff984 */ /* 0x000fe20000000800 */
[----:B------:R-:W-:Y:S01]  /*3480*/  @!PT LDS RZ, [RZ] ;  /* 0x00000000fffff984 */ /* 0x000fe20000000800 */
[----:B------:R2:W-:Y:S06]  /*3490*/  MEMBAR.ALL.CTA ;  /* 0x0000000000007992 */ /* 0x0005ec0000008000 */
[----:B--2---:R-:W2:Y:S01]  /*34a0*/  FENCE.VIEW.ASYNC.S ;  /* 0x00000000000073c6 */ /* 0x004ea20000000000 */
[----:B------:R-:W-:Y:S01]  /*34b0*/  SEL R7, R7, RZ, P1 ;  /* 0x000000ff07077207 */ /* 0x000fe20000800000 */
[----:B--2---:R2:W-:Y:S01]  /*34c0*/  SYNCS.ARRIVE.TRANS64.RED.A1T0 RZ, [R0+URZ], RZ ;  /* 0x000000ff00ff79a7 */ /* 0x0045e200081004ff */
[----:B-1----:R-:W-:-:S02]  /*34d0*/  LOP3.LUT P3, RZ, R10, 0x1, RZ, 0xc0, !PT ;  /* 0x000000010aff7812 */ /* 0x002fc4000786c0ff */
[----:B------:R-:W-:-:S04]  /*34e0*/  SEL R9, RZ, 0x1, P1 ;  /* 0x00000001ff097807 */ /* 0x000fc80000800000 */
[----:B------:R-:W-:Y:S02]  /*34f0*/  LOP3.LUT R6, R6, R9, RZ, 0x3c, !PT ;  /* 0x0000000906067212 */ /* 0x000fe400078e3cff */
[----:B--2---:R-:W-:-:S04]  /*3500*/  SEL R0, RZ, 0x1, P0 ;  /* 0x00000001ff007807 */ /* 0x004fc80000000000 */
[----:B------:R-:W-:Y:S01]  /*3510*/  LOP3.LUT R5, R5, R0, RZ, 0x3c, !PT ;  /* 0x0000000005057212 */ /* 0x000fe200078e3cff */
[----:B------:R-:W-:Y:S06]  /*3520*/  @P3 BRA `(.L_x_63) ;  /* 0xfffffffc002c3947 */ /* 0x000fec000383ffff */
[----:B------:R-:W-:Y:S01]  /*3530*/  ULEA UR5, UR6, UR39, 0x3 ;  /* 0x0000002706057291 */ /* 0x000fe2000f8e18ff */
[----:B------:R-:W-:-:S08]  /*3540*/  SHF.L.U32 R3, R12, 0x1f, RZ ;  /* 0x0000001f0c037819 */ /* 0x000fd000000006ff */
[----:B------:R-:W1:Y:S02]  /*3550*/  SYNCS.PHASECHK.TRANS64 P0, [UR5+0x190], R3 ;  /* 0x00019003ff0075a7 */ /* 0x000e640008001005 */
[----:B-1----:R-:W-:Y:S05]  /*3560*/  @P0 BRA `(.L_x_64) ;  /* 0x0000000000080947 */ /* 0x002fea0003800000 */
[----:B------:R-:W1:Y:S02]  /*3570*/  SYNCS.PHASECHK.TRANS64.TRYWAIT P0, [UR5+0x190], R3 ;  /* 0x00019003ff0075a7 */ /* 0x000e640008001105 */
[----:B-1----:R-:W-:Y:S05]  /*3580*/  @!P0 BRA `(.L_x_65) ;  /* 0x00000038004c8947 */ /* 0x002fea0003800000 */
.L_x_64:
[----:B------:R-:W-:-:S04]  /*3590*/  UIADD3 UR4, UPT, UPT, UR6, 0x1, URZ ;  /* 0x0000000106047890 */ /* 0x000fc8000fffe0ff */
[----:B------:R-:W-:-:S04]  /*35a0*/  UISETP.NE.AND UP0, UPT, UR4, 0x2, UPT ;  /* 0x000000020400788c */ /* 0x000fc8000bf05270 */
[----:B------:R-:W-:Y:S02]  /*35b0*/  USEL UR7, URZ, 0x1, UP0 ;  /* 0x00000001ff077887 */ /* 0x000fe40008000000 */
[----:B------:R-:W-:-:S04]  /*35c0*/  USEL UR4, UR4, URZ, UP0 ;  /* 0x000000ff04047287 */ /* 0x000fc80008000000 */
[----:B------:R-:W-:Y:S01]  /*35d0*/  ULEA UR4, UR4, UR39, 0x3 ;  /* 0x0000002704047291 */ /* 0x000fe2000f8e18ff */
[----:B-1----:R-:W-:-:S04]  /*35e0*/  LOP3.LUT R3, R12, UR7, RZ, 0x3c, !PT ;  /* 0x000000070c037c12 */ /* 0x002fc8000f8e3cff */
[----:B------:R-:W-:-:S04]  /*35f0*/  SHF.L.U32 R0, R3, 0x1f, RZ ;  /* 0x0000001f03007819 */ /* 0x000fc800000006ff */
[----:B------:R-:W1:Y:S02]  /*3600*/  SYNCS.PHASECHK.TRANS64 P0, [UR4+0x190], R0 ;  /* 0x00019000ff0075a7 */ /* 0x000e640008001004 */
[----:B-1----:R-:W-:Y:S05]  /*3610*/  @P0 EXIT ;  /* 0x000000000000094d */ /* 0x002fea0003800000 */
[----:B------:R-:W-:Y:S02]  /*3620*/  SHF.L.U32 R3, R3, 0x1f, RZ ;  /* 0x0000001f03037819 */ /* 0x000fe400000006ff */
[----:B------:R-:W-:-:S07]  /*3630*/  MOV R0, UR4 ;  /* 0x0000000400007c02 */ /* 0x000fce0008000f00 */
.L_x_66:
[----:B-1----:R1:W2:Y:S02]  /*3640*/  SYNCS.PHASECHK.TRANS64.TRYWAIT P0, [R0+URZ+0x190], R3 ;  /* 0x00019003000075a7 */ /* 0x0022a400080011ff */
[----:B--2---:R-:W-:Y:S05]  /*3650*/  @!P0 NANOSLEEP.SYNCS 0x989680 ;  /* 0x009896800000895d */ /* 0x004fea0003900000 */
[----:B------:R-:W2:Y:S02]  /*3660*/  @!P0 SYNCS.PHASECHK.TRANS64 P0, [R0+URZ+0x190], R3 ;  /* 0x00019003000085a7 */ /* 0x000ea400080010ff */
[----:B--2---:R-:W-:Y:S05]  /*3670*/  @P0 EXIT ;  /* 0x000000000000094d */ /* 0x004fea0003800000 */
[----:B------:R-:W-:Y:S05]  /*3680*/  BRA `(.L_x_66) ;  /* 0xfffffffc00ec7947 */ /* 0x000fea000383ffff */
.L_x_59:
[----:B------:R-:W-:-:S09]  /*3690*/  UISETP.NE.AND UP1, UPT, UR8, URZ, UPT ;  /* 0x000000ff0800728c */ /* 0x000fd2000bf25270 */
[----:B------:R-:W-:Y:S05]  /*36a0*/  BRA.U UP1, `(.L_x_67) ;  /* 0x0000000d01cc7547 */ /* 0x000fea000b800000 */
[----:B------:R-:W-:Y:S01]  /*36b0*/  UMOV UR4, 0x40 ;  /* 0x0000004000047882 */ /* 0x000fe20000000000 */
[----:B------:R-:W-:Y:S01]  /*36c0*/  NOP ;  /* 0x0000000000007918 */ /* 0x000fe20000000000 */
[----:B------:R-:W-:Y:S01]  /*36d0*/  ULEA UR4, UR39, UR4, 0x18 ;  /* 0x0000000427047291 */ /* 0x000fe2000f8ec0ff */
[----:B------:R-:W-:Y:S02]  /*36e0*/  UMOV UR5, 0x400 ;  /* 0x0000040000057882 */ /* 0x000fe40000000000 */
[----:B------:R-:W-:-:S06]  /*36f0*/  ULEA UR39, UR39, UR5, 0x18 ;  /* 0x0000000527277291 */ /* 0x000fcc000f8ec0ff */
[----:B------:R-:W1:Y:S02]  /*3700*/  LDS.U8 R0, [UR4+0x1c] ;  /* 0x00001c04ff007984 */ /* 0x000e640008000000 */
[----:B-1----:R-:W-:-:S13]  /*3710*/  ISETP.NE.AND P0, PT, R0, RZ, PT ;  /* 0x000000ff0000720c */ /* 0x002fda0003f05270 */
[----:B------:R-:W-:Y:S05]  /*3720*/  @P0 BRA `(.L_x_68) ;  /* 0x0000000000580947 */ /* 0x000fea0003800000 */
[----:B------:R-:W-:-:S13]  /*3730*/  ELECT P0, URZ, PT ;  /* 0x0000000000ff782f */ /* 0x000fda0003800000 */
[----:B------:R-:W-:Y:S05]  /*3740*/  @!P0 BRA `(.L_x_69) ;  /* 0x0000000000608947 */ /* 0x000fea0003800000 */
[----:B------:R-:W-:Y:S01]  /*3750*/  UMOV UR5, 0x10 ;  /* 0x0000001000057882 */ /* 0x000fe20000000000 */
[----:B------:R-:W-:Y:S01]  /*3760*/  HFMA2 R0, -RZ, RZ, 0, 5.9604644775390625e-08 ;  /* 0x00000001ff007431 */ /* 0x000fe200000001ff */
[----:B---3--:R-:W-:-:S03]  /*3770*/  MOV R2, 0xffff ;  /* 0x0000ffff00027802 */ /* 0x008fc60000000f00 */
[----:B------:R-:W-:Y:S04]  /*3780*/  DEPBAR.LE SB1, 0x36 ;  /* 0x00009d800000791a */ /* 0x000fe80000000000 */
[----:B------:R-:W1:Y:S02]  /*3790*/  UTCATOMSWS.FIND_AND_SET.ALIGN UP0, UR5, UR5 ;  /* 0x00000005000575e3 */ /* 0x000e640008000800 */
[----:B-1----:R-:W-:Y:S01]  /*37a0*/  MOV R3, UR5 ;  /* 0x0000000500037c02 */ /* 0x002fe20008000f00 */
[----:B------:R-:W-:Y:S06]  /*37b0*/  BRA.U UP0, `(.L_x_70) ;  /* 0x0000000100187547 */ /* 0x000fec000b800000 */
.L_x_71:
[----:B------:R-:W-:Y:S05]  /*37c0*/  NANOSLEEP 0x64 ;  /* 0x000000640000795d */ /* 0x000fea0003800000 */
[----:B------:R-:W-:-:S05]  /*37d0*/  UMOV UR5, 0x10 ;  /* 0x0000001000057882 */ /* 0x000fca0000000000 */
[----:B------:R-:W-:Y:S04]  /*37e0*/  DEPBAR.LE SB1, 0x36 ;  /* 0x00009d800000791a */ /* 0x000fe80000000000 */
[----:B------:R-:W1:Y:S02]  /*37f0*/  UTCATOMSWS.FIND_AND_SET.ALIGN UP0, UR5, UR5 ;  /* 0x00000005000575e3 */ /* 0x000e640008000800 */
[----:B-1----:R-:W-:Y:S01]  /*3800*/  MOV R3, UR5 ;  /* 0x0000000500037c02 */ /* 0x002fe20008000f00 */
[----:B------:R-:W-:Y:S05]  /*3810*/  BRA.U !UP0, `(.L_x_71) ;  /* 0xfffffffd08e87547 */ /* 0x000fea000b83ffff */
.L_x_70:
[-C--:B------:R-:W-:Y:S02]  /*3820*/  SHF.L.U32 R2, R2, R3.reuse, RZ ;  /* 0x0000000302027219 */ /* 0x080fe400000006ff */
[----:B------:R-:W-:Y:S01]  /*3830*/  SHF.L.U32 R0, R0, R3, RZ ;  /* 0x0000000300007219 */ /* 0x000fe200000006ff */
[----:B------:R-:W-:Y:S02]  /*3840*/  IMAD.SHL.U32 R3, R3, 0x20, RZ ;  /* 0x0000002003037824 */ /* 0x000fe400078e00ff */
[----:B------:R1:W-:Y:S04]  /*3850*/  ATOMS.OR RZ, [UR4+0x14], R2 ;  /* 0x00001402ffff798c */ /* 0x0003e8000b000004 */
[----:B------:R1:W-:Y:S04]  /*3860*/  ATOMS.OR RZ, [UR4+0x18], R0 ;  /* 0x00001800ffff798c */ /* 0x0003e8000b000004 */
[----:B------:R1:W-:Y:S01]  /*3870*/  STS [UR39+0x230], R3 ;  /* 0x00023003ff007988 */ /* 0x0003e20008000827 */
[----:B------:R-:W-:Y:S05]  /*3880*/  BRA `(.L_x_69) ;  /* 0x0000000000107947 */ /* 0x000fea0003800000 */
.L_x_68:
[----:B------:R-:W-:Y:S02]  /*3890*/  MOV R0, 0xffffffff ;  /* 0xffffffff00007802 */ /* 0x000fe40000000f00 */
[----:B---3--:R-:W-:-:S03]  /*38a0*/  MOV R2, 0x38d0 ;  /* 0x000038d000027802 */ /* 0x008fc60000000f00 */
[----:B------:R1:W-:Y:S04]  /*38b0*/  STS [UR39+0x230], R0 ;  /* 0x00023000ff007988 */ /* 0x0003e80008000827 */
[----:B-1---5:R-:W-:Y:S05]  /*38c0*/  CALL.REL.NOINC `($__internal_1_$__cuda_sm10x_tcgen05_guardrail_trap_phase_invalid_during_alloc) ;  /* 0x0000003800cc7944 */ /* 0x022fea0003c00000 */
.L_x_69:
[----:B------:R-:W-:Y:S05]  /*38d0*/  WARPSYNC.ALL ;  /* 0x0000000000007948 */ /* 0x000fea0003800000 */
[----:B------:R-:W2:Y:S01]  /*38e0*/  S2UR UR5, SR_CgaCtaId ;  /* 0x00000000000579c3 */ /* 0x000ea20000008800 */
[----:B------:R-:W-:Y:S01]  /*38f0*/  UMOV UR4, 0x400 ;  /* 0x0000040000047882 */ /* 0x000fe20000000000 */
[----:B------:R-:W-:-:S06]  /*3900*/  NOP ;  /* 0x0000000000007918 */ /* 0x000fcc0000000000 */
[----:B------:R-:W-:Y:S06]  /*3910*/  BAR.ARV 0x6, 0xa0 ;  /* 0x0182800000007b1d */ /* 0x000fec0000002000 */
[----:B------:R-:W4:Y:S01]  /*3920*/  LDCU UR7, c[0x0][0x38c] ;  /* 0x00007180ff0777ac */ /* 0x000f220008000800 */
[----:B------:R-:W-:Y:S01]  /*3930*/  IMAD.MOV.U32 R11, RZ, RZ, 0x1 ;  /* 0x00000001ff0b7424 */ /* 0x000fe200078e00ff */
[----:B------:R-:W-:Y:S01]  /*3940*/  CS2R R8, SRZ ;  /* 0x0000000000087805 */ /* 0x000fe2000001ff00 */
[----:B------:R-:W-:Y:S01]  /*3950*/  IMAD.MOV.U32 R10, RZ, RZ, RZ ;  /* 0x000000ffff0a7224 */ /* 0x000fe200078e00ff */
[----:B------:R-:W3:Y:S01]  /*3960*/  LDCU UR6, c[0x0][0x38c] ;  /* 0x00007180ff0677ac */ /* 0x000ee20008000800 */
[----:B------:R-:W-:Y:S01]  /*3970*/  UMOV UR15, URZ ;  /* 0x000000ff000f7c82 */ /* 0x000fe20008000000 */
[----:B------:R-:W-:Y:S01]  /*3980*/  UMOV UR14, URZ ;  /* 0x000000ff000e7c82 */ /* 0x000fe20008000000 */
[----:B--2---:R-:W-:Y:S01]  /*3990*/  ULEA UR5, UR5, UR4, 0x18 ;  /* 0x0000000405057291 */ /* 0x004fe2000f8ec0ff */
[----:B------:R-:W-:Y:S01]  /*39a0*/  UMOV UR24, 0x0 ;  /* 0x0000000000187882 */ /* 0x000fe20000000000 */
[----:B------:R-:W-:-:S02]  /*39b0*/  UMOV UR25, 0x40404a0 ;  /* 0x040404a000197882 */ /* 0x000fc40000000000 */
[----:B------:R-:W-:Y:S02]  /*39c0*/  UIADD3 UR10, UPT, UPT, UR5, 0xb00, URZ ;  /* 0x00000b00050a7890 */ /* 0x000fe4000fffe0ff */
[----:B------:R-:W-:Y:S02]  /*39d0*/  UIADD3 UR11, UPT, UPT, UR5, 0x2cb00, URZ ;  /* 0x0002cb00050b7890 */ /* 0x000fe4000fffe0ff */
[----:B----4-:R-:W-:Y:S01]  /*39e0*/  UIADD3 UR7, UPT, UPT, UR7, 0x7f, URZ ;  /* 0x0000007f07077890 */ /* 0x010fe2000fffe0ff */
[----:B-1----:R-:W1:Y:S01]  /*39f0*/  LDS R0, [UR5+0x230] ;  /* 0x00023005ff007984 */ /* 0x002e620008000800 */
[----:B------:R-:W-:Y:S02]  /*3a00*/  USHF.R.U32.HI UR10, URZ, 0x4, UR10 ;  /* 0x00000004ff0a7899 */ /* 0x000fe4000801160a */
[----:B------:R-:W-:Y:S02]  /*3a10*/  USHF.R.S32.HI UR4, URZ, 0x1f, UR7 ;  /* 0x0000001fff047899 */ /* 0x000fe40008011407 */
[----:B------:R-:W-:-:S02]  /*3a20*/  USHF.R.U32.HI UR11, URZ, 0x4, UR11 ;  /* 0x00000004ff0b7899 */ /* 0x000fc4000801160b */
[----:B------:R-:W-:Y:S02]  /*3a30*/  ULEA.HI UR4, UR4, UR7, URZ, 0x7 ;  /* 0x0000000704047291 */ /* 0x000fe4000f8f38ff */
[----:B------:R-:W-:Y:S02]  /*3a40*/  ULOP3.LUT UR10, UR10, 0x3fff, URZ, 0xc0, !UPT ;  /* 0x00003fff0a0a7892 */ /* 0x000fe4000f8ec0ff */
[----:B------:R-:W-:Y:S02]  /*3a50*/  USHF.R.S32.HI UR4, URZ, 0x7, UR4 ;  /* 0x00000007ff047899 */ /* 0x000fe40008011404 */
[----:B------:R-:W-:Y:S02]  /*3a60*/  ULOP3.LUT UR11, UR11, 0x3fff, URZ, 0xc0, !UPT ;  /* 0x00003fff0b0b7892 */ /* 0x000fe4000f8ec0ff */
[----:B------:R-:W-:Y:S01]  /*3a70*/  UISETP.LT.AND UP0, UPT, UR4, 0x1, UPT ;  /* 0x000000010400788c */ /* 0x000fe2000bf01270 */
[----:B------:R-:W-:Y:S01]  /*3a80*/  UMOV UR22, 0x0 ;  /* 0x0000000000167882 */ /* 0x000fe20000000000 */
[----:B------:R-:W-:-:S02]  /*3a90*/  UMOV UR23, 0x40404a0 ;  /* 0x040404a000177882 */ /* 0x000fc40000000000 */
[----:B------:R-:W-:Y:S02]  /*3aa0*/  USEL UR9, UR4, 0x1, !UP0 ;  /* 0x0000000104097887 */ /* 0x000fe4000c000000 */
[----:B------:R-:W-:Y:S02]  /*3ab0*/  ULOP3.LUT UR10, UR10, 0x10000, URZ, 0xfc, !UPT ;  /* 0x000100000a0a7892 */ /* 0x000fe4000f8efcff */
[----:B------:R-:W-:Y:S02]  /*3ac0*/  ULOP3.LUT UR11, UR11, 0x10000, URZ, 0xfc, !UPT ;  /* 0x000100000b0b7892 */ /* 0x000fe4000f8efcff */
[----:B------:R-:W-:Y:S02]  /*3ad0*/  UIADD3 UR9, UPT, UPT, -UR9, URZ, URZ ;  /* 0x000000ff09097290 */ /* 0x000fe4000fffe1ff */
[----:B---3--:R-:W-:Y:S01]  /*3ae0*/  UISETP.GE.AND UP3, UPT, UR6, 0x1, UPT ;  /* 0x000000010600788c */ /* 0x008fe2000bf66270 */
[----:B------:R-:W-:Y:S01]  /*3af0*/  UMOV UR20, 0x0 ;  /* 0x0000000000147882 */ /* 0x000fe20000000000 */
[----:B------:R-:W-:Y:S01]  /*3b00*/  UMOV UR21, 0x40404a0 ;  /* 0x040404a000157882 */ /* 0x000fe20000000000 */
[----:B------:R-:W-:Y:S01]  /*3b10*/  UMOV UR18, 0x0 ;  /* 0x0000000000127882 */ /* 0x000fe20000000000 */
[----:B------:R-:W-:Y:S01]  /*3b20*/  UMOV UR19, 0x40404a0 ;  /* 0x040404a000137882 */ /* 0x000fe20000000000 */
[----:B-1----:R-:W-:-:S15]  /*3b30*/  R2UR UR16, R0 ;  /* 0x00000000001072ca */ /* 0x002fde00000e0000 */
.L_x_78:
[----:B------:R-:W-:Y:S02]  /*3b40*/  LEA R0, R10, UR5, 0x3 ;  /* 0x000000050a007c11 */ /* 0x000fe4000f8e18ff */
[----:B------:R-:W-:Y:S02]  /*3b50*/  SHF.L.U32 R5, R9, 0x1f, RZ ;  /* 0x0000001f09057819 */ /* 0x000fe400000006ff */
[----:B------:R-:W-:Y:S01]  /*3b60*/  PLOP3.LUT P0, PT, PT, PT, UP3, 0x80, 0x8 ;  /* 0x000000000008781c */ /* 0x000fe20003f0f038 */
[----:B------:R-:W-:Y:S01]  /*3b70*/  VIADD R3, R0, 0x190 ;  /* 0x0000019000037836 */ /* 0x000fe20000000000 */
[----:B-1----:R-:W1:Y:S02]  /*3b80*/  SYNCS.PHASECHK.TRANS64.TRYWAIT P1, [R0+URZ+0x180], R5 ;  /* 0x00018005000075a7 */ /* 0x002e6400080211ff */
[----:B-1-3--:R-:W-:Y:S09]  /*3b90*/  @!P1 BRA `(.L_x_72) ;  /* 0x0000003000e09947 */ /* 0x00aff20003800000 */
.L_x_160:
[----:B------:R-:W-:Y:S01]  /*3ba0*/  LEA R4, R10, UR5, 0x4 ;  /* 0x000000050a047c11 */ /* 0x000fe2000f8e20ff */
[----:B------:R-:W-:Y:S01]  /*3bb0*/  @UP3 ULEA UR6, UR14, UR5, 0x3 ;  /* 0x000000050e063291 */ /* 0x000fe2000f8e18ff */
[----:B------:R-:W-:Y:S01]  /*3bc0*/  PLOP3.LUT P2, PT, PT, PT, PT, 0x80, 0x8 ;  /* 0x000000000008781c */ /* 0x000fe20003f4f070 */
[----:B------:R-:W-:Y:S01]  /*3bd0*/  ULEA UR7, UR15, UR5, 0x3 ;  /* 0x000000050f077291 */ /* 0x000fe2000f8e18ff */
[----:B------:R-:W-:Y:S02]  /*3be0*/  PRMT R3, RZ, 0x654, R3 ;  /* 0x00000654ff037816 */ /* 0x000fe40000000003 */
[----:B-1----:R-:W1:Y:S01]  /*3bf0*/  LDS.128 R4, [R4+0x210] ;  /* 0x0002100004047984 */ /* 0x002e620000000c00 */
[----:B------:R-:W-:Y:S02]  /*3c00*/  @P0 SHF.L.U32 R2, R8, 0x1f, RZ ;  /* 0x0000001f08020819 */ /* 0x000fe400000006ff */
[----:B------:R-:W-:Y:S01]  /*3c10*/  SHF.L.U32 R0, R11, 0x1f, RZ ;  /* 0x0000001f0b007819 */ /* 0x000fe200000006ff */
[----:B------:R-:W-:Y:S01]  /*3c20*/  @!PT LDS RZ, [RZ] ;  /* 0x00000000fffff984 */ /* 0x000fe20000000800 */
[----:B------:R-:W-:Y:S01]  /*3c30*/  @!PT LDS RZ, [RZ] ;  /* 0x00000000fffff984 */ /* 0x000fe20000000800 */
[----:B------:R-:W-:Y:S01]  /*3c40*/  @!PT LDS RZ, [RZ] ;  /* 0x00000000fffff984 */ /* 0x000fe20000000800 */
[----:B------:R-:W-:Y:S01]  /*3c50*/  @!PT LDS RZ, [RZ] ;  /* 0x00000000fffff984 */ /* 0x000fe20000000800 */
[----:B------:R2:W-:Y:S06]  /*3c60*/  MEMBAR.ALL.CTA ;  /* 0x0000000000007992 */ /* 0x0005ec0000008000 */
[----:B--2---:R-:W2:Y:S02]  /*3c70*/  FENCE.VIEW.ASYNC.S ;  /* 0x00000000000073c6 */ /* 0x004ea40000000000 */
[----:B--2---:R2:W-:Y:S01]  /*3c80*/  SYNCS.ARRIVE.TRANS64.RED.A1T0 RZ, [R3+URZ], RZ ;  /* 0x000000ff03ff79a7 */ /* 0x0045e200081004ff */
[----:B------:R2:W3:Y:S01]  /*3c90*/  @P0 SYNCS.PHASECHK.TRANS64.TRYWAIT P2, [UR6], R2 ;  /* 0x00000002ff0005a7 */ /* 0x0004e20008041106 */
[----:B------:R-:W-:Y:S01]  /*3ca0*/  ULEA.HI UR6, UR15, UR15, URZ, 0x1 ;  /* 0x0000000f0f067291 */ /* 0x000fe2000f8f08ff */
[----:B-1----:R-:W-:-:S03]  /*3cb0*/  LOP3.LUT P1, RZ, R6, 0x1, RZ, 0xc0, !PT ;  /* 0x0000000106ff7812 */ /* 0x002fc6000782c0ff */
[----:B------:R-:W-:Y:S02]  /*3cc0*/  USHF.L.U32 UR8, UR6, 0x3, URZ ;  /* 0x0000000306087899 */ /* 0x000fe400080006ff */
[----:B------:R-:W-:Y:S02]  /*3cd0*/  ULOP3.LUT UR6, UR6, 0xffe, URZ, 0xc0, !UPT ;  /* 0x00000ffe06067892 */ /* 0x000fe4000f8ec0ff */
[----:B------:R-:W-:Y:S02]  /*3ce0*/  ULOP3.LUT UR8, UR8, 0xfffffff0, URZ, 0xc0, !UPT ;  /* 0xfffffff008087892 */ /* 0x000fe4000f8ec0ff */
[----:B------:R-:W-:Y:S02]  /*3cf0*/  UIADD3 UR6, UPT, UPT, -UR6, UR15, URZ ;  /* 0x0000000f06067290 */ /* 0x000fe4000fffe1ff */
[----:B------:R-:W-:Y:S01]  /*3d00*/  UIADD3 UR8, UPT, UPT, UR16, UR8, URZ ;  /* 0x0000000810087290 */ /* 0x000fe2000fffe0ff */
[----:B------:R-:W1:Y:S03]  /*3d10*/  SYNCS.PHASECHK.TRANS64.TRYWAIT P0, [UR7+0x1c0], R0 ;  /* 0x0001c000ff0075a7 */ /* 0x000e660008001107 */
[----:B------:R-:W-:Y:S01]  /*3d20*/  ULEA UR8, UR6, UR8, 0x14 ;  /* 0x0000000806087291 */ /* 0x000fe2000f8ea0ff */
[----:B-123--:R-:W-:Y:S11]  /*3d30*/  @!P0 BRA `(.L_x_73) ;  /* 0x00000030008c8947 */ /* 0x00eff60003800000 */
.L_x_162:
[----:B------:R-:W-:Y:S01]  /*3d40*/  IADD3 R10, PT, PT, R10, 0x1, RZ ;  /* 0x000000010a0a7810 */ /* 0x000fe20007ffe0ff */
[----:B------:R-:W-:Y:S06]  /*3d50*/  BRA.U !UP3, `(.L_x_74) ;  /* 0x000000010bc07547 */ /* 0x000fec000b800000 */
[----:B------:R-:W-:Y:S01]  /*3d60*/  UPLOP3.LUT UP4, UPT, UPT, UPT, UPT, 0x40, 0x4 ;  /* 0x000000000004789c */ /* 0x000fe20003f8e870 */
[----:B------:R-:W-:Y:S01]  /*3d70*/  UMOV UR13, UR9 ;  /* 0x00000009000d7c82 */ /* 0x000fe20008000000 */
[----:B------:R-:W-:Y:S01]  /*3d80*/  UMOV UR12, UR4 ;  /* 0x00000004000c7c82 */ /* 0x000fe20008000000 */
[----:B------:R-:W-:-:S08]  /*3d90*/  UMOV UR17, UR14 ;  /* 0x0000000e00117c82 */ /* 0x000fd00008000000 */
.L_x_77:
[----:B------:R-:W-:Y:S02]  /*3da0*/  UIADD3 UR13, UPT, UPT, UR13, 0x1, URZ ;  /* 0x000000010d0d7890 */ /* 0x000fe4000fffe0ff */
[----:B--2---:R-:W-:Y:S02]  /*3db0*/  ULEA UR6, UR17, UR5, 0x3 ;  /* 0x0000000511067291 */ /* 0x004fe4000f8e18ff */
[----:B------:R-:W-:Y:S01]  /*3dc0*/  UISETP.NE.AND UP0, UPT, UR13, URZ, UPT ;  /* 0x000000ff0d00728c */ /* 0x000fe2000bf05270 */
[----:B---3--:R-:W-:Y:S10]  /*3dd0*/  @P2 BRA `(.L_x_75) ;  /* 0x00000000000c2947 */ /* 0x008ff40003800000 */
[----:B-1----:R-:W-:Y:S04]  /*3de0*/  SHF.L.U32 R3, R8, 0x1f, RZ ;  /* 0x0000001f08037819 */ /* 0x002fe800000006ff */
[----:B------:R-:W1:Y:S02]  /*3df0*/  SYNCS.PHASECHK.TRANS64.TRYWAIT P0, [UR6], R3 ;  /* 0x00000003ff0075a7 */ /* 0x000e640008001106 */
[----:B-1----:R-:W-:Y:S05]  /*3e00*/  @!P0 BRA `(.L_x_76) ;  /* 0x0000003000708947 */ /* 0x002fea0003800000 */
.L_x_75:
[----:B------:R-:W-:Y:S01]  /*3e10*/  UISETP.NE.AND UP1, UPT, UR12, 0x1, UPT ;  /* 0x000000010c00788c */ /* 0x000fe2000bf25270 */
[----:B------:R-:W-:Y:S01]  /*3e20*/  PLOP3.LUT P2, PT, PT, PT, PT, 0x80, 0x8 ;  /* 0x000000000008781c */ /* 0x000fe20003f4f070 */
[----:B------:R-:W-:Y:S02]  /*3e30*/  UIADD3 UR14, UPT, UPT, UR17, 0x1, URZ ;  /* 0x00000001110e7890 */ /* 0x000fe4000fffe0ff */
[----:B------:R-:W-:Y:S02]  /*3e40*/  ULEA UR28, UR17, UR11, 0x7 ;  /* 0x0000000b111c7291 */ /* 0x000fe4000f8e38ff */
[----:B------:R-:W-:Y:S01]  /*3e50*/  UISETP.NE.AND UP2, UPT, UR14, 0x16, UPT ;  /* 0x000000160e00788c */ /* 0x000fe2000bf45270 */
[----:B------:R-:W-:Y:S01]  /*3e60*/  PLOP3.LUT P0, PT, PT, PT, UP1, 0x80, 0x8 ;  /* 0x000000000008781c */ /* 0x000fe20003f0f018 */
[----:B------:R-:W-:Y:S02]  /*3e70*/  UIADD3 UR40, UPT, UPT, UR28, 0x2, URZ ;  /* 0x000000021c287890 */ /* 0x000fe4000fffe0ff */
[----:B------:R-:W-:Y:S02]  /*3e80*/  USEL UR27, URZ, 0x1, UP2 ;  /* 0x00000001ff1b7887 */ /* 0x000fe40009000000 */
[----:B------:R-:W-:Y:S02]  /*3e90*/  USEL UR14, UR14, URZ, UP2 ;  /* 0x000000ff0e0e7287 */ /* 0x000fe40009000000 */
[----:B------:R-:W-:Y:S02]  /*3ea0*/  UIADD3 UR36, UPT, UPT, UR28, 0x4, URZ ;  /* 0x000000041c247890 */ /* 0x000fe4000fffe0ff */
[----:B------:R-:W-:Y:S01]  /*3eb0*/  @UP1 ULEA UR26, UR14, UR5, 0x3 ;  /* 0x000000050e1a1291 */ /* 0x000fe2000f8e18ff */
[----:B------:R-:W-:Y:S01]  /*3ec0*/  LOP3.LUT R8, R8, UR27, RZ, 0x3c, !PT ;  /* 0x0000001b08087c12 */ /* 0x000fe2000f8e3cff */
[----:B------:R-:W-:Y:S02]  /*3ed0*/  UIADD3 UR32, UPT, UPT, UR28, 0x6, URZ ;  /* 0x000000061c207890 */ /* 0x000fe4000fffe0ff */
[----:B------:R-:W-:Y:S01]  /*3ee0*/  UIADD3 UR6, UPT, UPT, UR6, 0xb0, URZ ;  /* 0x000000b006067890 */ /* 0x000fe2000fffe0ff */
[----:B-1----:R-:W-:Y:S01]  /*3ef0*/  @P0 SHF.L.U32 R0, R8, 0x1f, RZ ;  /* 0x0000001f08000819 */ /* 0x002fe200000006ff */
[----:B------:R-:W-:Y:S01]  /*3f00*/  UIADD3 UR12, UPT, UPT, UR12, -0x1, URZ ;  /* 0xffffffff0c0c7890 */ /* 0x000fe2000fffe0ff */
[----:B------:R-:W-:Y:S02]  /*3f10*/  UMOV UR29, 0x40004040 ;  /* 0x40004040001d7882 */ /* 0x000fe40000000000 */
[----:B------:R2:W3:Y:S01]  /*3f20*/  @P0 SYNCS.PHASECHK.TRANS64.TRYWAIT P2, [UR26], R0 ;  /* 0x00000000ff0005a7 */ /* 0x0004e2000804111a */
[----:B------:R-:W-:Y:S01]  /*3f30*/  ULEA UR26, UR17, UR10, 0x9 ;  /* 0x0000000a111a7291 */ /* 0x000fe2000f8e48ff */
[----:B------:R-:W-:Y:S01]  /*3f40*/  UMOV UR27, 0x40004040 ;  /* 0x40004040001b7882 */ /* 0x000fe20000000000 */
[----:B------:R-:W-:Y:S02]  /*3f50*/  UMOV UR41, 0x40004040 ;  /* 0x4000404000297882 */ /* 0x000fe40000000000 */
[----:B------:R-:W-:Y:S02]  /*3f60*/  UIADD3 UR38, UPT, UPT, UR26, 0x2, URZ ;  /* 0x000000021a267890 */ /* 0x000fe4000fffe0ff */
[----:B------:R-:W-:Y:S02]  /*3f70*/  UIADD3 UR34, UPT, UPT, UR26, 0x4, URZ ;  /* 0x000000041a227890 */ /* 0x000fe4000fffe0ff */
[----:B------:R-:W-:Y:S01]  /*3f80*/  UIADD3 UR30, UPT, UPT, UR26, 0x6, URZ ;  /* 0x000000061a1e7890 */ /* 0x000fe2000fffe0ff */
[----:B------:R2:W-:Y:S01]  /*3f90*/  UTCIMMA gdesc[UR26], gdesc[UR28], tmem[UR8], tmem[UR24], idesc[UR25], UP4 ;  /* 0x00ff181c1a0075ea */ /* 0x0005e2000a000108 */
[----:B------:R-:W-:Y:S01]  /*3fa0*/  UPLOP3.LUT UP4, UPT, UPT, UPT, UPT, 0x80, 0x8 ;  /* 0x000000000008789c */ /* 0x000fe20003f8f070 */
[----:B------:R-:W-:Y:S01]  /*3fb0*/  UMOV UR39, 0x40004040 ;  /* 0x4000404000277882 */ /* 0x000fe20000000000 */
[----:B------:R-:W-:Y:S01]  /*3fc0*/  UMOV UR37, 0x40004040 ;  /* 0x4000404000257882 */ /* 0x000fe20000000000 */
[----:B------:R2:W-:Y:S01]  /*3fd0*/  UTCIMMA gdesc[UR38], gdesc[UR40], tmem[UR8], tmem[UR22], idesc[UR23], UPT ;  /* 0x00ff1628260075ea */ /* 0x0005e2000b800108 */
[----:B------:R-:W-:Y:S01]  /*3fe0*/  UMOV UR35, 0x40004040 ;  /* 0x4000404000237882 */ /* 0x000fe20000000000 */
[----:B------:R-:W-:Y:S01]  /*3ff0*/  UMOV UR33, 0x40004040 ;  /* 0x4000404000217882 */ /* 0x000fe20000000000 */
[----:B------:R-:W-:Y:S01]  /*4000*/  UMOV UR31, 0x40004040 ;  /* 0x40004040001f7882 */ /* 0x000fe20000000000 */
[----:B------:R2:W-:Y:S01]  /*4010*/  UTCIMMA gdesc[UR34], gdesc[UR36], tmem[UR8], tmem[UR20], idesc[UR21], UPT ;  /* 0x00ff1424220075ea */ /* 0x0005e2000b800108 */
[----:B------:R2:W-:Y:S01]  /*4020*/  UTCIMMA gdesc[UR30], gdesc[UR32], tmem[UR8], tmem[UR18], idesc[UR19], UPT ;  /* 0x00ff12201e0075ea */ /* 0x0005e2000b800108 */
[----:B------:R2:W-:Y:S01]  /*4030*/  UTCBAR [UR6], URZ ;  /* 0x000000ff060073e9 */ /* 0x0005e200080000ff */
[----:B------:R-:W-:Y:S01]  /*4040*/  UMOV UR17, UR14 ;  /* 0x0000000e00117c82 */ /* 0x000fe20008000000 */
[----:B------:R-:W-:Y:S05]  /*4050*/  BRA.U UP0, `(.L_x_77) ;  /* 0xfffffffd00507547 */ /* 0x000fea000b83ffff */
.L_x_74:
[----:B------:R-:W-:Y:S01]  /*4060*/  UIADD3 UR15, UPT, UPT, UR15, 0x1, URZ ;  /* 0x000000010f0f7890 */ /* 0x000fe2000fffe0ff */
[C---:B------:R-:W-:Y:S01]  /*4070*/  ISETP.NE.AND P0, PT, R10.reuse, 0x2, PT ;  /* 0x000000020a00780c */ /* 0x040fe20003f05270 */
[----:B------:R-:W-:Y:S02]  /*4080*/  UIADD3 UR7, UPT, UPT, UR7, 0x1a0, URZ ;  /* 0x000001a007077890 */ /* 0x000fe4000fffe0ff */
[----:B------:R-:W-:Y:S01]  /*4090*/  UISETP.NE.AND UP0, UPT, UR15, 0x4, UPT ;  /* 0x000000040f00788c */ /* 0x000fe2000bf05270 */
[----:B-12---:R-:W-:Y:S02]  /*40a0*/  SEL R0, RZ, 0x1, P0 ;  /* 0x00000001ff007807 */ /* 0x006fe40000000000 */
[----:B------:R-:W-:Y:S01]  /*40b0*/  SEL R10, R10, RZ, P0 ;  /* 0x000000ff0a0a7207 */ /* 0x000fe20000000000 */
[----:B------:R-:W-:Y:S01]  /*40c0*/  USEL UR6, URZ, 0x1, UP0 ;  /* 0x00000001ff067887 */ /* 0x000fe20008000000 */
[----:B------:R-:W-:Y:S01]  /*40d0*/  LOP3.LUT R9, R9, R0, RZ, 0x3c, !PT ;  /* 0x0000000009097212 */ /* 0x000fe200078e3cff */
[----:B------:R-:W-:Y:S01]  /*40e0*/  USEL UR15, UR15, URZ, UP0 ;  /* 0x000000ff0f0f7287 */ /* 0x000fe20008000000 */
[----:B------:R1:W-:Y:S03]  /*40f0*/  UTCBAR [UR7], URZ ;  /* 0x000000ff070073e9 */ /* 0x0003e600080000ff */
[----:B------:R-:W-:Y:S01]  /*4100*/  LOP3.LUT R11, R11, UR6, RZ, 0x3c, !PT ;  /* 0x000000060b0b7c12 */ /* 0x000fe2000f8e3cff */
[----:B------:R-:W-:Y:S07]  /*4110*/  @P1 BRA `(.L_x_78) ;  /* 0xfffffff800881947 */ /* 0x000fee000383ffff */
[----:B------:R-:W2:Y:S01]  /*4120*/  S2UR UR4, SR_CgaCtaId ;  /* 0x00000000000479c3 */ /* 0x000ea20000008800 */
[----:B------:R-:W-:Y:S01]  /*4130*/  ELECT P0, URZ, PT ;  /* 0x0000000000ff782f */ /* 0x000fe20003800000 */
[----:B------:R-:W-:Y:S01]  /*4140*/  IMAD.MOV.U32 R0, RZ, RZ, 0x1 ;  /* 0x00000001ff007424 */ /* 0x000fe200078e00ff */
[----:B------:R-:W-:Y:S01]  /*4150*/  UIADD3 UR5, UPT, UPT, UR5, 0x1c0, URZ ;  /* 0x000001c005057890 */ /* 0x000fe2000fffe0ff */
[----:B------:R-:W-:Y:S01]  /*4160*/  SHF.L.U32 R3, R11, 0x1f, RZ ;  /* 0x0000001f0b037819 */ /* 0x000fe200000006ff */
[----:B------:R-:W-:-:S03]  /*4170*/  UMOV UR6, 0x40 ;  /* 0x0000004000067882 */ /* 0x000fc60000000000 */
[----:B------:R-:W-:Y:S01]  /*4180*/  UVIRTCOUNT.DEALLOC.SMPOOL 0x80 ;  /* 0x000000800000784c */ /* 0x000fe20000000000 */
[----:B--2---:R-:W-:Y:S02]  /*4190*/  ULEA UR4, UR4, UR6, 0x18 ;  /* 0x0000000604047291 */ /* 0x004fe4000f8ec0ff */
[----:B------:R-:W-:-:S07]  /*41a0*/  ULEA UR6, UR15, UR5, 0x3 ;  /* 0x000000050f067291 */ /* 0x000fce000f8e18ff */
[----:B------:R2:W-:Y:S02]  /*41b0*/  @P0 STS.U8 [UR4+0x1c], R0 ;  /* 0x00001c00ff000988 */ /* 0x0005e40008000004 */
[----:B------:R-:W4:Y:S02]  /*41c0*/  SYNCS.PHASECHK.TRANS64.TRYWAIT P0, [UR6], R3 ;  /* 0x00000003ff0075a7 */ /* 0x000f240008001106 */
[----:B--2-4-:R-:W-:Y:S05]  /*41d0*/  @!P0 BRA `(.L_x_79) ;  /* 0x0000002c00948947 */ /* 0x014fea0003800000 */
.L_x_165:
[----:B-1----:R-:W-:-:S04]  /*41e0*/  UIADD3 UR7, UPT, UPT, UR15, 0x1, URZ ;  /* 0x000000010f077890 */ /* 0x002fc8000fffe0ff */
[----:B------:R-:W-:-:S04]  /*41f0*/  UISETP.NE.AND UP0, UPT, UR7, 0x4, UPT ;  /* 0x000000040700788c */ /* 0x000fc8000bf05270 */
[----:B------:R-:W-:Y:S02]  /*4200*/  USEL UR8, URZ, 0x1, UP0 ;  /* 0x00000001ff087887 */ /* 0x000fe40008000000 */
[----:B------:R-:W-:-:S04]  /*4210*/  USEL UR7, UR7, URZ, UP0 ;  /* 0x000000ff07077287 */ /* 0x000fc80008000000 */
[----:B------:R-:W-:Y:S01]  /*4220*/  ULEA UR6, UR7, UR5, 0x3 ;  /* 0x0000000507067291 */ /* 0x000fe2000f8e18ff */
[----:B------:R-:W-:-:S04]  /*4230*/  LOP3.LUT R2, R11, UR8, RZ, 0x3c, !PT ;  /* 0x000000080b027c12 */ /* 0x000fc8000f8e3cff */
[----:B--2---:R-:W-:-:S04]  /*4240*/  SHF.L.U32 R3, R2, 0x1f, RZ ;  /* 0x0000001f02037819 */ /* 0x004fc800000006ff */
[----:B------:R-:W1:Y:S02]  /*4250*/  SYNCS.PHASECHK.TRANS64.TRYWAIT P0, [UR6], R3 ;  /* 0x00000003ff0075a7 */ /* 0x000e640008001106 */
[----:B-1----:R-:W-:Y:S05]  /*4260*/  @!P0 BRA `(.L_x_80) ;  /* 0x0000002c00888947 */ /* 0x002fea0003800000 */
.L_x_167:
        /* <DEDUP_REMOVED lines=9> */
.L_x_169:
[----:B------:R-:W-:-:S04]  /*4300*/  UIADD3 UR7, UPT, UPT, UR7, 0x1, URZ ;  /* 0x0000000107077890 */ /* 0x000fc8000fffe0ff */
[----:B------:R-:W-:-:S04]  /*4310*/  UISETP.NE.AND UP0, UPT, UR7, 0x4, UPT ;  /* 0x000000040700788c */ /* 0x000fc8000bf05270 */
[----:B------:R-:W-:Y:S02]  /*4320*/  USEL UR6, URZ, 0x1, UP0 ;  /* 0x00000001ff067887 */ /* 0x000fe40008000000 */
[----:B------:R-:W-:-:S04]  /*4330*/  USEL UR7, UR7, URZ, UP0 ;  /* 0x000000ff07077287 */ /* 0x000fc80008000000 */
[----:B------:R-:W-:Y:S01]  /*4340*/  ULEA UR7, UR7, UR5, 0x3 ;  /* 0x0000000507077291 */ /* 0x000fe2000f8e18ff */
[----:B-1----:R-:W-:-:S04]  /*4350*/  LOP3.LUT R3, R2, UR6, RZ, 0x3c, !PT ;  /* 0x0000000602037c12 */ /* 0x002fc8000f8e3cff */
[----:B------:R-:W-:-:S04]  /*4360*/  SHF.L.U32 R3, R3, 0x1f, RZ ;  /* 0x0000001f03037819 */ /* 0x000fc800000006ff */
[----:B------:R-:W1:Y:S02]  /*4370*/  SYNCS.PHASECHK.TRANS64.TRYWAIT P0, [UR7], R3 ;  /* 0x00000003ff0075a7 */ /* 0x000e640008001107 */
[----:B-1----:R-:W-:Y:S05]  /*4380*/  @!P0 BRA `(.L_x_82) ;  /* 0x0000002c00708947 */ /* 0x002fea0003800000 */
.L_x_171:
[----:B------:R-:W-:Y:S01]  /*4390*/  NOP ;  /* 0x0000000000007918 */ /* 0x000fe20000000000 */
[----:B-1----:R-:W1:Y:S01]  /*43a0*/  LDS R0, [UR4+0x14] ;  /* 0x00001404ff007984 */ /* 0x002e620008000800 */
[----:B------:R-:W-:Y:S01]  /*43b0*/  ULOP3.LUT UR6, UR16, 0xffff, URZ, 0xc0, !UPT ;  /* 0x0000ffff10067892 */ /* 0x000fe2000f8ec0ff */
[----:B------:R-:W-:Y:S01]  /*43c0*/  UMOV UR8, 0xffff ;  /* 0x0000ffff00087882 */ /* 0x000fe20000000000 */
[----:B------:R-:W-:Y:S02]  /*43d0*/  UMOV UR5, 0x1 ;  /* 0x0000000100057882 */ /* 0x000fe40000000000 */
[----:B------:R-:W-:-:S04]  /*43e0*/  USHF.R.U32.HI UR6, URZ, 0x5, UR6 ;  /* 0x00000005ff067899 */ /* 0x000fc80008011606 */
[----:B------:R-:W-:Y:S02]  /*43f0*/  USHF.L.U32 UR8, UR8, UR6, URZ ;  /* 0x0000000608087299 */ /* 0x000fe400080006ff */
[----:B------:R-:W-:-:S04]  /*4400*/  USHF.L.U32 UR5, UR5, UR6, URZ ;  /* 0x0000000605057299 */ /* 0x000fc800080006ff */
[----:B-1----:R-:W-:-:S04]  /*4410*/  LOP3.LUT R0, R0, UR8, RZ, 0xc0, !PT ;  /* 0x0000000800007c12 */ /* 0x002fc8000f8ec0ff */
[----:B------:R-:W-:-:S13]  /*4420*/  ISETP.NE.AND P0, PT, R0, UR8, PT ;  /* 0x0000000800007c0c */ /* 0x000fda000bf05270 */
[----:B------:R-:W-:Y:S05]  /*4430*/  @P0 BRA `(.L_x_83) ;  /* 0x0000000000580947 */ /* 0x000fea0003800000 */
[----:B------:R-:W1:Y:S02]  /*4440*/  LDS R0, [UR4+0x18] ;  /* 0x00001804ff007984 */ /* 0x000e640008000800 */
[----:B-1----:R-:W-:-:S04]  /*4450*/  LOP3.LUT R0, R0, UR5, RZ, 0xc0, !PT ;  /* 0x0000000500007c12 */ /* 0x002fc8000f8ec0ff */
[----:B------:R-:W-:-:S13]  /*4460*/  ISETP.NE.AND P0, PT, R0, UR5, PT ;  /* 0x0000000500007c0c */ /* 0x000fda000bf05270 */
[----:B------:R-:W-:Y:S05]  /*4470*/  @P0 BRA `(.L_x_84) ;  /* 0x00000000003c0947 */ /* 0x000fea0003800000 */
[----:B------:R-:W1:Y:S01]  /*4480*/  S2R R2, SR_LANEID ;  /* 0x0000000000027919 */ /* 0x000e620000000000 */
[----:B------:R-:W-:Y:S01]  /*4490*/  ULOP3.LUT UR8, URZ, UR8, URZ, 0x33, !UPT ;  /* 0x00000008ff087292 */ /* 0x000fe2000f8e33ff */
[----:B------:R-:W-:Y:S01]  /*44a0*/  LOP3.LUT R4, RZ, UR5, RZ, 0x33, !PT ;  /* 0x00000005ff047c12 */ /* 0x000fe2000f8e33ff */
[----:B------:R-:W-:Y:S02]  /*44b0*/  VOTEU.ANY UR7, UPT, PT ;  /* 0x0000000000077886 */ /* 0x000fe400038e0100 */
[----:B------:R-:W-:Y:S01]  /*44c0*/  UFLO.U32 UR7, UR7 ;  /* 0x00000007000772bd */ /* 0x000fe200080e0000 */
[----:B------:R-:W2:Y:S01]  /*44d0*/  REDUX UR5, R4 ;  /* 0x00000000040573c4 */ /* 0x000ea20000000000 */
[----:B------:R-:W-:-:S06]  /*44e0*/  IMAD.U32 R0, RZ, RZ, UR8 ;  /* 0x00000008ff007e24 */ /* 0x000fcc000f8e00ff */
[----:B------:R4:W-:Y:S01]  /*44f0*/  UTCATOMSWS.AND URZ, UR8 ;  /* 0x0000000800ff79e3 */ /* 0x0009e20008000000 */
[----:B------:R-:W3:Y:S01]  /*4500*/  REDUX UR6, R0 ;  /* 0x00000000000673c4 */ /* 0x000ee20000000000 */
[----:B-1----:R-:W-:Y:S01]  /*4510*/  ISETP.EQ.U32.AND P0, PT, R2, UR7, PT ;  /* 0x0000000702007c0c */ /* 0x002fe2000bf02070 */
[----:B--2---:R-:W-:Y:S01]  /*4520*/  IMAD.U32 R2, RZ, RZ, UR5 ;  /* 0x00000005ff027e24 */ /* 0x004fe2000f8e00ff */
[----:B---3--:R-:W-:-:S11]  /*4530*/  MOV R3, UR6 ;  /* 0x0000000600037c02 */ /* 0x008fd60008000f00 */
[----:B------:R4:W-:Y:S04]  /*4540*/  @P0 ATOMS.AND RZ, [UR4+0x14], R3 ;  /* 0x00001403ffff098c */ /* 0x0009e8000a800004 */
[----:B------:R4:W-:Y:S01]  /*4550*/  @P0 ATOMS.AND RZ, [UR4+0x18], R2 ;  /* 0x00001802ffff098c */ /* 0x0009e2000a800004 */
[----:B------:R-:W-:Y:S05]  /*4560*/  BRA `(.L_x_85) ;  /* 0x0000000000147947 */ /* 0x000fea0003800000 */
.L_x_84:
[----:B------:R-:W-:Y:S02]  /*4570*/  MOV R2, 0x4590 ;  /* 0x0000459000027802 */ /* 0x000fe40000000f00 */
[----:B---3-5:R-:W-:Y:S05]  /*4580*/  CALL.REL.NOINC `($__internal_0_$__cuda_sm10x_tcgen05_guardrail_trap_col_being_dealloced_not_returned_by_alloc) ;  /* 0x0000002c00907944 */ /* 0x028fea0003c00000 */
[----:B------:R-:W-:Y:S05]  /*4590*/  BRA `(.L_x_85) ;  /* 0x0000000000087947 */ /* 0x000fea0003800000 */
.L_x_83:
[----:B------:R-:W-:Y:S02]  /*45a0*/  MOV R2, 0x45c0 ;  /* 0x000045c000027802 */ /* 0x000fe40000000f00 */
[----:B---3-5:R-:W-:Y:S05]  /*45b0*/  CALL.REL.NOINC `($__internal_2_$__cuda_sm10x_tcgen05_guardrail_trap_unallocated_columns_being_dealloced) ;  /* 0x0000002c009c7944 */ /* 0x028fea0003c00000 */
.L_x_85:
[----:B------:R-:W-:Y:S01]  /*45c0*/  NOP ;  /* 0x0000000000007918 */ /* 0x000fe20000000000 */
[----:B----4-:R-:W-:Y:S05]  /*45d0*/  EXIT ;  /* 0x000000000000794d */ /* 0x010fea0003800000 */
.L_x_67:
[----:B------:R-:W-:-:S09]  /*45e0*/  UISETP.NE.OR UP2, UPT, UR8, 0x3, !UP2 ;  /* 0x000000030800788c */ /* 0x000fd2000d745670 */
[----:B------:R-:W-:Y:S05]  /*45f0*/  BRA.U UP2, `(.L_x_86) ;  /* 0x0000000902cc7547 */ /* 0x000fea000b800000 */
[----:B------:R-:W1:Y:S01]  /*4600*/  LDCU.64 UR6, c[0x0][0x888] ;  /* 0x00011100ff0677ac */ /* 0x000e620008000a00 */
[----:B------:R-:W2:Y:S01]  /*4610*/  LDC R0, c[0x0][0xb30] ;  /* 0x0002cc00ff007b82 */ /* 0x000ea20000000800 */
[----:B------:R-:W-:Y:S02]  /*4620*/  HFMA2 R31, -RZ, RZ, 0, 0 ;  /* 0x00000000ff1f7431 */ /* 0x000fe400000001ff */
[----:B------:R-:W-:Y:S01]  /*4630*/  IMAD.MOV.U32 R33, RZ, RZ, 0x1 ;  /* 0x00000001ff217424 */ /* 0x000fe200078e00ff */
[----:B------:R-:W4:Y:S01]  /*4640*/  LDCU.64 UR4, c[0x0][0x890] ;  /* 0x00011200ff0477ac */ /* 0x000f220008000a00 */
[----:B------:R-:W-:Y:S01]  /*4650*/  IMAD.MOV.U32 R32, RZ, RZ, RZ ;  /* 0x000000ffff207224 */ /* 0x000fe200078e00ff */
[----:B-----5:R-:W-:Y:S01]  /*4660*/  MOV R27, 0x400 ;  /* 0x00000400001b7802 */ /* 0x020fe20000000f00 */
[----:B------:R-:W-:Y:S01]  /*4670*/  UMOV UR8, 0x400 ;  /* 0x0000040000087882 */ /* 0x000fe20000000000 */
[----:B------:R-:W3:Y:S01]  /*4680*/  LDC R25, c[0x0][0x370] ;  /* 0x0000dc00ff197b82 */ /* 0x000ee20000000800 */
[----:B------:R-:W-:-:S07]  /*4690*/  UPLOP3.LUT UP1, UPT, UPT, UPT, UPT, 0x40, 0x4 ;  /* 0x000000000004789c */ /* 0x000fce0003f2e870 */
[----:B------:R-:W3:Y:S01]  /*46a0*/  LDC R8, c[0x0][0xb0c] ;  /* 0x0002c300ff087b82 */ /* 0x000ee20000000800 */
[----:B-1----:R-:W-:Y:S02]  /*46b0*/  UISETP.NE.U32.AND UP2, UPT, UR6, URZ, UPT ;  /* 0x000000ff0600728c */ /* 0x002fe4000bf45070 */
[----:B------:R-:W-:Y:S02]  /*46c0*/  ULEA UR6, UR39, UR8, 0x18 ;  /* 0x0000000827067291 */ /* 0x000fe4000f8ec0ff */
[----:B------:R-:W-:Y:S02]  /*46d0*/  UISETP.NE.AND.EX UP2, UPT, UR7, URZ, UPT, UP2 ;  /* 0x000000ff0700728c */ /* 0x000fe4000bf45320 */
[----:B------:R-:W-:Y:S01]  /*46e0*/  UIADD3 UR7, UPT, UPT, UR6, 0x160, URZ ;  /* 0x0000016006077890 */ /* 0x000fe2000fffe0ff */
[----:B------:R-:W1:Y:S01]  /*46f0*/  LDC R24, c[0x0][0xb20] ;  /* 0x0002c800ff187b82 */ /* 0x000e620000000800 */
[----:B----4-:R-:W-:Y:S01]  /*4700*/  UISETP.NE.U32.AND UP3, UPT, UR4, URZ, UPT ;  /* 0x000000ff0400728c */ /* 0x010fe2000bf65070 */
[----:B--2---:R-:W-:Y:S01]  /*4710*/  ISETP.NE.AND P1, PT, R0, 0x1, PT ;  /* 0x000000010000780c */ /* 0x004fe20003f25270 */
[----:B------:R-:W-:-:S02]  /*4720*/  UPRMT UR39, UR39, 0x654, UR7 ;  /* 0x0000065427277896 */ /* 0x000fc40008000007 */
[----:B------:R-:W-:-:S03]  /*4730*/  UISETP.NE.AND.EX UP3, UPT, UR5, URZ, UPT, UP3 ;  /* 0x000000ff0500728c */ /* 0x000fc6000bf65330 */
[----:B------:R-:W2:Y:S08]  /*4740*/  LDC.64 R34, c[0x0][0x348] ;  /* 0x0000d200ff227b82 */ /* 0x000eb00000000a00 */
[----:B------:R-:W4:Y:S08]  /*4750*/  LDC.64 R18, c[0x0][0xb10] ;  /* 0x0002c400ff127b82 */ /* 0x000f300000000a00 */
[----:B------:R-:W1:Y:S08]  /*4760*/  LDC.64 R6, c[0x0][0xb18] ;  /* 0x0002c600ff067b82 */ /* 0x000e700000000a00 */
[----:B------:R-:W1:Y:S08]  /*4770*/  LDC.64 R4, c[0x0][0xb28] ;  /* 0x0002ca00ff047b82 */ /* 0x000e700000000a00 */
[----:B---3--:R-:W1:Y:S02]  /*4780*/  LDC R26, c[0x0][0x374] ;  /* 0x0000dd00ff1a7b82 */ /* 0x008e640000000800 */
.L_x_94:
[C---:B------:R-:W-:Y:S02]  /*4790*/  LEA R0, R32.reuse, UR6, 0x3 ;  /* 0x0000000620007c11 */ /* 0x040fe4000f8e18ff */
[----:B------:R-:W-:Y:S02]  /*47a0*/  SHF.L.U32 R3, R31, 0x1f, RZ ;  /* 0x0000001f1f037819 */ /* 0x000fe400000006ff */
[----:B------:R-:W-:Y:S02]  /*47b0*/  LEA R20, R32, UR6, 0x4 ;  /* 0x0000000620147c11 */ /* 0x000fe4000f8e20ff */
[----:B---3--:R-:W3:Y:S02]  /*47c0*/  SYNCS.PHASECHK.TRANS64.TRYWAIT P0, [R0+URZ+0x180], R3 ;  /* 0x00018003000075a7 */ /* 0x008ee400080011ff */
[----:B---3--:R-:W-:Y:S05]  /*47d0*/  @!P0 BRA `(.L_x_87) ;  /* 0x0000002800748947 */ /* 0x008fea0003800000 */
.L_x_172:
[----:B------:R-:W-:Y:S01]  /*47e0*/  ISETP.GE.AND P0, PT, R2, 0x1, PT ;  /* 0x000000010200780c */ /* 0x000fe20003f06270 */
[----:B------:R-:W5:Y:S01]  /*47f0*/  LDS.128 R20, [R20+0x210] ;  /* 0x0002100014147984 */ /* 0x000f620000000c00 */
[----:B------:R-:W-:Y:S01]  /*4800*/  ISETP.NE.U32.AND P4, PT, RZ, UR4, PT ;  /* 0x00000004ff007c0c */ /* 0x000fe2000bf85070 */
[----:B---3--:R-:W-:Y:S01]  /*4810*/  VIADD R0, R0, 0x190 ;  /* 0x0000019000007836 */ /* 0x008fe20000000000 */
[----:B------:R-:W-:Y:S02]  /*4820*/  SHF.L.U32 R28, R33, 0x1f, RZ ;  /* 0x0000001f211c7819 */ /* 0x000fe400000006ff */
[----:B------:R-:W-:Y:S02]  /*4830*/  ISETP.NE.AND.EX P4, PT, RZ, UR5, PT, P4 ;  /* 0x00000005ff007c0c */ /* 0x000fe4000bf85340 */
[----:B------:R-:W-:Y:S01]  /*4840*/  PRMT R0, RZ, 0x654, R0 ;  /* 0x00000654ff007816 */ /* 0x000fe20000000000 */
[----:B------:R-:W-:Y:S01]  /*4850*/  @!PT LDS RZ, [RZ] ;  /* 0x00000000fffff984 */ /* 0x000fe20000000800 */
[----:B------:R-:W-:Y:S01]  /*4860*/  @!PT LDS RZ, [RZ] ;  /* 0x00000000fffff984 */ /* 0x000fe20000000800 */
[----:B------:R-:W-:Y:S01]  /*4870*/  @!PT LDS RZ, [RZ] ;  /* 0x00000000fffff984 */ /* 0x000fe20000000800 */
[----:B------:R-:W-:Y:S01]  /*4880*/  @!PT LDS RZ, [RZ] ;  /* 0x00000000fffff984 */ /* 0x000fe20000000800 */
[----:B------:R3:W-:Y:S06]  /*4890*/  MEMBAR.ALL.CTA ;  /* 0x0000000000007992 */ /* 0x0007ec0000008000 */
[----:B---3--:R-:W3:Y:S02]  /*48a0*/  FENCE.VIEW.ASYNC.S ;  /* 0x00000000000073c6 */ /* 0x008ee40000000000 */
[----:B---3--:R3:W-:Y:S01]  /*48b0*/  SYNCS.ARRIVE.TRANS64.RED.A1T0 RZ, [R0+URZ], RZ ;  /* 0x000000ff00ff79a7 */ /* 0x0087e200081004ff */
[----:B-----5:R-:W-:Y:S11]  /*48c0*/  LOP3.LUT P3, RZ, R22, 0x1, RZ, 0xc0, !PT ;  /* 0x0000000116ff7812 */ /* 0x020ff6000786c0ff */
[----:B------:R-:W-:Y:S02]  /*48d0*/  @!UPT UIADD3 URZ, UPT, UPT, URZ, URZ, URZ ;  /* 0x000000fffffff290 */ /* 0x000fe4000fffe0ff */
[----:B------:R-:W-:Y:S02]  /*48e0*/  @P3 MOV R13, R20 ;  /* 0x00000014000d3202 */ /* 0x000fe40000000f00 */
[----:B------:R-:W-:Y:S01]  /*48f0*/  @P3 LOP3.LUT R10, R21, 0xffff, RZ, 0xc0, !PT ;  /* 0x0000ffff150a3812 */ /* 0x000fe200078ec0ff */
[----:B---3--:R-:W-:Y:S06]  /*4900*/  @!P0 BRA `(.L_x_88) ;  /* 0x0000000000a48947 */ /* 0x008fec0003800000 */
[----:B-1----:R-:W-:Y:S01]  /*4910*/  IMAD.HI.U32 R37, R26, R7, RZ ;  /* 0x000000071a257227 */ /* 0x002fe200078e00ff */
[----:B------:R-:W-:Y:S02]  /*4920*/  ISETP.NE.AND P0, PT, R6, 0x1, PT ;  /* 0x000000010600780c */ /* 0x000fe40003f05270 */
[----:B------:R-:W-:Y:S01]  /*4930*/  ISETP.NE.AND P2, PT, R2, 0x1, PT ;  /* 0x000000010200780c */ /* 0x000fe20003f45270 */
[----:B----4-:R-:W-:Y:S01]  /*4940*/  IMAD.HI.U32 R36, R25, R18, RZ ;  /* 0x0000001219247227 */ /* 0x010fe200078e00ff */
[----:B------:R-:W-:Y:S02]  /*4950*/  SHF.R.U32.HI R37, RZ, R24, R37 ;  /* 0x00000018ff257219 */ /* 0x000fe40000011625 */
[----:B------:R-:W-:Y:S01]  /*4960*/  ISETP.NE.AND P5, PT, R8, 0x1, PT ;  /* 0x000000010800780c */ /* 0x000fe20003fa5270 */
[----:B------:R-:W-:Y:S01]  /*4970*/  IMAD.HI.U32 R42, R13, R18, RZ ;  /* 0x000000120d2a7227 */ /* 0x000fe200078e00ff */
[----:B------:R-:W-:Y:S02]  /*4980*/  SHF.R.U32.HI R36, RZ, R19, R36 ;  /* 0x00000013ff247219 */ /* 0x000fe40000011624 */
[----:B------:R-:W-:Y:S01]  /*4990*/  SEL R3, R26, R37, !P0 ;  /* 0x000000251a037207 */ /* 0x000fe20004000000 */
[C---:B------:R-:W-:Y:S01]  /*49a0*/  IMAD.HI.U32 R37, R10.reuse, R7, RZ ;  /* 0x000000070a257227 */ /* 0x040fe200078e00ff */
[----:B------:R-:W-:Y:S02]  /*49b0*/  SEL R11, R25, R36, !P5 ;  /* 0x00000024190b7207 */ /* 0x000fe40006800000 */
[----:B------:R-:W-:Y:S01]  /*49c0*/  SHF.R.U32.HI R42, RZ, R19, R42 ;  /* 0x00000013ff2a7219 */ /* 0x000fe2000001162a */
[----:B------:R-:W-:Y:S01]  /*49d0*/  IMAD.HI.U32 R44, R3, R4, RZ ;  /* 0x00000004032c7227 */ /* 0x000fe200078e00ff */
[----:B------:R-:W-:Y:S03]  /*49e0*/  SHF.R.U32.HI R37, RZ, R24, R37 ;  /* 0x00000018ff257219 */ /* 0x000fe60000011625 */
[----:B------:R-:W-:Y:S01]  /*49f0*/  IMAD.HI.U32 R36, R11, R4, RZ ;  /* 0x000000040b247227 */ /* 0x000fe200078e00ff */
[----:B------:R-:W-:Y:S02]  /*4a00*/  @P2 SHF.R.U32.HI R3, RZ, R5, R44 ;  /* 0x00000005ff032219 */ /* 0x000fe4000001162c */
[----:B------:R-:W-:Y:S02]  /*4a10*/  SEL R9, R10, R37, !P0 ;  /* 0x000000250a097207 */ /* 0x000fe40004000000 */
[----:B------:R-:W-:Y:S01]  /*4a20*/  @P2 SHF.R.U32.HI R11, RZ, R5, R36 ;  /* 0x00000005ff0b2219 */ /* 0x000fe20000011624 */
[C---:B------:R-:W-:Y:S01]  /*4a30*/  IMAD R12, R2.reuse, R3, RZ ;  /* 0x00000003020c7224 */ /* 0x040fe200078e02ff */
[----:B------:R-:W-:Y:S01]  /*4a40*/  SEL R3, R13, R42, !P5 ;  /* 0x0000002a0d037207 */ /* 0x000fe20006800000 */
[C---:B------:R-:W-:Y:S03]  /*4a50*/  IMAD.HI.U32 R16, R9.reuse, R4, RZ ;  /* 0x0000000409107227 */ /* 0x040fe600078e00ff */
[----:B------:R-:W-:Y:S01]  /*4a60*/  ISETP.GE.AND P0, PT, R9, R12, PT ;  /* 0x0000000c0900720c */ /* 0x000fe20003f06270 */
[C---:B------:R-:W-:Y:S01]  /*4a70*/  IMAD R14, R2.reuse, R11, RZ ;  /* 0x0000000b020e7224 */ /* 0x040fe200078e02ff */
[----:B------:R-:W-:Y:S04]  /*4a80*/  SHF.R.U32.HI R16, RZ, R5, R16 ;  /* 0x00000005ff107219 */ /* 0x000fe80000011610 */
[----:B------:R-:W-:Y:S02]  /*4a90*/  ISETP.GE.OR P0, PT, R3, R14, P0 ;  /* 0x0000000e0300720c */ /* 0x000fe40000706670 */
[----:B------:R-:W-:Y:S05]  /*4aa0*/  SEL R17, R9, R16, !P2 ;  /* 0x0000001009117207 */ /* 0x000fea0005000000 */
[----:B------:R-:W-:Y:S04]  /*4ab0*/  IMAD.MOV R15, RZ, RZ, -R17 ;  /* 0x000000ffff0f7224 */ /* 0x000fe800078e0a11 */
[----:B------:R-:W-:Y:S02]  /*4ac0*/  IMAD R15, R2, R15, R9 ;  /* 0x0000000f020f7224 */ /* 0x000fe400078e0209 */
[C---:B------:R-:W-:Y:S05]  /*4ad0*/  @!P0 IMAD.HI.U32 R12, R3.reuse, R4, RZ ;  /* 0x00000004030c8227 */ /* 0x040fea00078e00ff */
[----:B------:R-:W-:Y:S04]  /*4ae0*/  @!P0 SHF.R.U32.HI R12, RZ, R5, R12 ;  /* 0x00000005ff0c8219 */ /* 0x000fe8000001160c */
[----:B------:R-:W-:Y:S01]  /*4af0*/  @!P0 SEL R0, R3, R12, !P2 ;  /* 0x0000000c03008207 */ /* 0x000fe20005000000 */
[----:B------:R-:W-:Y:S03]  /*4b00*/  IMAD.MOV R12, RZ, RZ, -R3 ;  /* 0x000000ffff0c7224 */ /* 0x000fe600078e0a03 */
[----:B------:R-:W-:Y:S01]  /*4b10*/  @!P0 IADD3 R16, PT, PT, R17, -R0, RZ ;  /* 0x8000000011108210 */ /* 0x000fe20007ffe0ff */
[----:B------:R-:W-:Y:S01]  /*4b20*/  @!P0 IMAD R0, R11, R15, R0 ;  /* 0x0000000f0b008224 */ /* 0x000fe200078e0200 */
[----:B------:R-:W-:Y:S01]  /*4b30*/  IADD3 R11, PT, PT, -R9, RZ, RZ ;  /* 0x000000ff090b7210 */ /* 0x000fe20007ffe1ff */
[----:B------:R-:W-:Y:S02]  /*4b40*/  IMAD R13, R8, R12, R13 ;  /* 0x0000000c080d7224 */ /* 0x000fe400078e020d */
[----:B------:R-:W-:Y:S02]  /*4b50*/  @!P0 IMAD R9, R16, R2, R3 ;  /* 0x0000000210098224 */ /* 0x000fe400078e0203 */
[----:B------:R-:W-:Y:S02]  /*4b60*/  @!P0 IMAD.MOV.U32 R3, RZ, RZ, R0 ;  /* 0x000000ffff038224 */ /* 0x000fe400078e0000 */
[----:B------:R-:W-:Y:S02]  /*4b70*/  IMAD R10, R6, R11, R10 ;  /* 0x0000000b060a7224 */ /* 0x000fe400078e020a */
[----:B------:R-:W-:Y:S02]  /*4b80*/  IMAD R13, R3, R8, R13 ;  /* 0x00000008030d7224 */ /* 0x000fe400078e020d */
[----:B------:R-:W-:Y:S02]  /*4b90*/  IMAD R10, R9, R6, R10 ;  /* 0x00000006090a7224 */ /* 0x000fe400078e020a */
.L_x_88:
[----:B------:R-:W-:Y:S05]  /*4ba0*/  BRA.U UP1, `(.L_x_89) ;  /* 0x0000000101107547 */ /* 0x000fea000b800000 */
[----:B------:R-:W-:Y:S04]  /*4bb0*/  MOV R0, UR13 ;  /* 0x0000000d00007c02 */ /* 0x000fe80008000f00 */
[----:B------:R-:W-:Y:S04]  /*4bc0*/  SHF.L.U32 R3, R0, 0x1f, RZ ;  /* 0x0000001f00037819 */ /* 0x000fe800000006ff */
[----:B------:R-:W3:Y:S02]  /*4bd0*/  SYNCS.PHASECHK.TRANS64.TRYWAIT P0, [UR6+0x178], R3 ;  /* 0x00017803ff0075a7 */ /* 0x000ee40008001106 */
[----:B---3--:R-:W-:Y:S05]  /*4be0*/  @!P0 BRA `(.L_x_90) ;  /* 0x0000002400848947 */ /* 0x008fea0003800000 */
.L_x_89:
[----:B------:R-:W-:Y:S05]  /*4bf0*/  BRA.U !UP3, `(.L_x_91) ;  /* 0x000000010b347547 */ /* 0x000fea000b800000 */
[----:B------:R-:W-:Y:S01]  /*4c00*/  UPLOP3.LUT UP0, UPT, UPT, UPT, UP2, 0x80, 0x8 ;  /* 0x000000000008789c */ /* 0x000fe20003f0f020 */
[----:B------:R-:W-:Y:S05]  /*4c10*/  HFMA2 R40, -RZ, RZ, 0, 5.9604644775390625e-08 ;  /* 0x00000001ff287431 */ /* 0x000fea00000001ff */
[----:B------:R-:W-:Y:S05]  /*4c20*/  PLOP3.LUT P0, PT, PT, PT, UP0, 0x80, 0x8 ;  /* 0x000000000008781c */ /* 0x000fea0003f0f008 */
[----:B------:R-:W5:Y:S01]  /*4c30*/  @UP0 LDCU.64 UR8, c[0x0][0x888] ;  /* 0x00011100ff0807ac */ /* 0x000f620008000a00 */
[----:B------:R-:W-:Y:S04]  /*4c40*/  @UP0 UIMAD UR7, UR36, UR4, URZ ;  /* 0x00000004240702a4 */ /* 0x000fe8000f8e02ff */
[----:B-----5:R-:W-:Y:S06]  /*4c50*/  @UP0 UIMAD.WIDE UR8, UR7, 0x4, UR8 ;  /* 0x00000004070808a5 */ /* 0x020fec000f8e0208 */
[----:B------:R-:W-:Y:S02]  /*4c60*/  IMAD.U32 R14, RZ, RZ, UR8 ;  /* 0x00000008ff0e7e24 */ /* 0x000fe4000f8e00ff */
[----:B------:R-:W-:Y:S05]  /*4c70*/  IMAD.U32 R15, RZ, RZ, UR9 ;  /* 0x00000009ff0f7e24 */ /* 0x000fea000f8e00ff */
[----:B---3--:R-:W3:Y:S02]  /*4c80*/  @P0 LDG.E R0, desc[UR44][R14.64] ;  /* 0x0000002c0e000981 */ /* 0x008ee4000c1e1900 */
[----:B---3--:R-:W-:Y:S01]  /*4c90*/  @P0 R2UR UR38, R0 ;  /* 0x00000000002602ca */ /* 0x008fe200000e0000 */
[----:B------:R-:W-:Y:S05]  /*4ca0*/  IMAD.MOV.U32 R0, RZ, RZ, 0x1 ;  /* 0x00000001ff007424 */ /* 0x000fea00078e00ff */
[----:B------:R-:W-:Y:S08]  /*4cb0*/  @!P0 PRMT R40, R0, 0x7610, R40 ;  /* 0x0000761000288816 */ /* 0x000ff00000000028 */
[----:B------:R-:W3:Y:S02]  /*4cc0*/  @!UP0 LDCU UR38, c[0x0][0x880] ;  /* 0x00011000ff2687ac */ /* 0x000ee40008000800 */
.L_x_91:
[----:B---3--:R-:W-:Y:S01]  /*4cd0*/  @!P4 ISETP.EQ.AND P5, PT, RZ, UR38, PT ;  /* 0x00000026ff00cc0c */ /* 0x008fe2000bfa2270 */
[----:B------:R-:W-:Y:S01]  /*4ce0*/  @!UPT UIADD3 URZ, UPT, UPT, URZ, URZ, URZ ;  /* 0x000000fffffff290 */ /* 0x000fe2000fffe0ff */
[----:B------:R-:W-:Y:S11]  /*4cf0*/  @!P4 BRA `(.L_x_92) ;  /* 0x000000000014c947 */ /* 0x000ff60003800000 */
[----:B------:R-:W-:Y:S02]  /*4d00*/  LOP3.LUT P0, RZ, R40, 0xff, RZ, 0xc0, !PT ;  /* 0x000000ff28ff7812 */ /* 0x000fe4000780c0ff */
[----:B------:R-:W-:Y:S04]  /*4d10*/  PLOP3.LUT P5, PT, PT, PT, UP0, 0x80, 0x8 ;  /* 0x000000000008781c */ /* 0x000fe80003faf008 */
[----:B------:R-:W-:Y:S07]  /*4d20*/  PLOP3.LUT P5, PT, P5, PT, PT, 0x8, 0x80 ;  /* 0x000000000080781c */ /* 0x000fee0002fae170 */
[----:B------:R-:W-:Y:S11]  /*4d30*/  @P0 ISETP.EQ.AND P5, PT, RZ, UR38, PT ;  /* 0x00000026ff000c0c */ /* 0x000ff6000bfa2270 */
[----:B------:R-:W-:Y:S02]  /*4d40*/  @!UPT UIADD3 URZ, UPT, UPT, URZ, URZ, URZ ;  /* 0x000000fffffff290 */ /* 0x000fe4000fffe0ff */
.L_x_92:
[----:B------:R-:W3:Y:S01]  /*4d50*/  SYNCS.PHASECHK.TRANS64.TRYWAIT P4, [UR6+0x168], R28 ;  /* 0x0001681cff0075a7 */ /* 0x000ee20008081106 */
[----:B------:R-:W-:Y:S01]  /*4d60*/  @P3 SHF.R.U32.HI R30, RZ, 0x10, R21 ;  /* 0x00000010ff1e3819 */ /* 0x000fe20000011615 */
[----:B------:R-:W-:Y:S01]  /*4d70*/  VIADD R32, R32, 0x1 ;  /* 0x0000000120207836 */ /* 0x000fe20000000000 */
[----:B------:R-:W5:Y:S08]  /*4d80*/  LDC.64 R16, c[0x0][0xb10] ;  /* 0x0002c400ff107b82 */ /* 0x000f700000000a00 */
[----:B------:R-:W1:Y:S08]  /*4d90*/  LDC.64 R14, c[0x0][0xb18] ;  /* 0x0002c600ff0e7b82 */ /* 0x000e700000000a00 */
[----:B------:R-:W2:Y:S08]  /*4da0*/  @!P1 LDC R0, c[0x0][0xb20] ;  /* 0x0002c800ff009b82 */ /* 0x000eb00000000800 */
[----:B------:R-:W4:Y:S01]  /*4db0*/  @!P1 LDC R3, c[0x0][0xb0c] ;  /* 0x0002c300ff039b82 */ /* 0x000f220000000800 */
[----:B-----5:R-:W-:Y:S05]  /*4dc0*/  @!P1 IMAD.HI.U32 R12, R13, R16, RZ ;  /* 0x000000100d0c9227 */ /* 0x020fea00078e00ff */
[----:B------:R-:W-:Y:S01]  /*4dd0*/  @!P1 SHF.R.U32.HI R12, RZ, R17, R12 ;  /* 0x00000011ff0c9219 */ /* 0x000fe2000001160c */
[----:B-1----:R-:W-:Y:S01]  /*4de0*/  @!P1 IMAD.HI.U32 R9, R10, R15, RZ ;  /* 0x0000000f0a099227 */ /* 0x002fe200078e00ff */
[----:B------:R-:W-:Y:S04]  /*4df0*/  @!P1 ISETP.NE.AND P0, PT, R14, 0x1, PT ;  /* 0x000000010e00980c */ /* 0x000fe80003f05270 */
[----:B--2---:R-:W-:Y:S02]  /*4e00*/  @!P1 SHF.R.U32.HI R9, RZ, R0, R9 ;  /* 0x00000000ff099219 */ /* 0x004fe40000011609 */
[----:B----4-:R-:W-:Y:S02]  /*4e10*/  @!P1 ISETP.NE.AND P2, PT, R3, 0x1, PT ;  /* 0x000000010300980c */ /* 0x010fe40003f45270 */
[----:B------:R-:W-:Y:S02]  /*4e20*/  @!P1 SEL R9, R10, R9, !P0 ;  /* 0x000000090a099207 */ /* 0x000fe40004000000 */
[----:B------:R-:W-:Y:S02]  /*4e30*/  ELECT P0, URZ, PT ;  /* 0x0000000000ff782f */ /* 0x000fe40003800000 */
[----:B------:R-:W-:Y:S05]  /*4e40*/  @!P1 SEL R12, R13, R12, !P2 ;  /* 0x0000000c0d0c9207 */ /* 0x000fea0005000000 */
[----:B------:R-:W-:Y:S02]  /*4e50*/  @!P1 IMAD.IADD R0, R9, 0x1, -R12 ;  /* 0x0000000109009824 */ /* 0x000fe400078e0a0c */
[----:B------:R-:W-:Y:S02]  /*4e60*/  @!P1 IMAD.IADD R9, R12, 0x1, -R9 ;  /* 0x000000010c099824 */ /* 0x000fe400078e0a09 */
[----:B------:R-:W-:Y:S02]  /*4e70*/  @!P1 IMAD R13, R0, R3, R13 ;  /* 0x00000003000d9224 */ /* 0x000fe400078e020d */
[----:B------:R-:W-:Y:S01]  /*4e80*/  @!P1 IMAD R10, R9, R14, R10 ;  /* 0x0000000e090a9224 */ /* 0x000fe200078e020a */
[----:B---3--:R-:W-:Y:S06]  /*4e90*/  @!P4 BRA `(.L_x_93) ;  /* 0x0000002000f0c947 */ /* 0x008fec0003800000 */
.L_x_175:
[----:B------:R-:W-:Y:S01]  /*4ea0*/  PLOP3.LUT P5, PT, P5, P0, PT, 0xf2, 0x2f ;  /* 0x00000000002f781c */ /* 0x000fe20002fa1e72 */
[----:B------:R-:W-:Y:S01]  /*4eb0*/  UMOV UR14, 0x0 ;  /* 0x00000000000e7882 */ /* 0x000fe20000000000 */
[----:B------:R-:W-:Y:S01]  /*4ec0*/  LOP3.LUT R33, R33, 0x1, RZ, 0x3c, !PT ;  /* 0x0000000121217812 */ /* 0x000fe200078e3cff */
[----:B------:R-:W-:Y:S01]  /*4ed0*/  UMOV UR15, 0x10000000 ;  /* 0x10000000000f7882 */ /* 0x000fe20000000000 */
[----:B------:R-:W-:Y:S01]  /*4ee0*/  UMOV UR12, UR36 ;  /* 0x00000024000c7c82 */ /* 0x000fe20008000000 */
[----:B------:R-:W-:Y:S08]  /*4ef0*/  @P3 R2UR UR36, R30 ;  /* 0x000000001e2432ca */ /* 0x000ff000000e0000 */
[----:B-1----:R-:W-:Y:S01]  /*4f00*/  @!P5 IADD3 R3, P0, PT, R34, 0x580, RZ ;  /* 0x000005802203d810 */ /* 0x002fe20007f1e0ff */
[----:B------:R-:W-:Y:S01]  /*4f10*/  @!P5 IMAD.SHL.U32 R39, R39, 0x10, RZ ;  /* 0x000000102727d824 */ /* 0x000fe200078e00ff */
[----:B------:R-:W-:Y:S01]  /*4f20*/  VOTEU.ALL UP1, P5 ;  /* 0x0000000000ff7886 */ /* 0x000fe20002820000 */
[----:B------:R-:W-:Y:S01]  /*4f30*/  @!P5 IMAD.SHL.U32 R41, R41, 0x40, RZ ;  /* 0x000000402929d824 */ /* 0x000fe200078e00ff */
[----:B------:R-:W-:Y:S01]  /*4f40*/  @!P5 R2UR UR8, R3 ;  /* 0x000000000308d2ca */ /* 0x000fe200000e0000 */
[----:B------:R-:W-:Y:S01]  /*4f50*/  @!P5 IMAD.X R0, RZ, RZ, R35, P0 ;  /* 0x000000ffff00d224 */ /* 0x000fe200000e0623 */
[----:B------:R-:W-:Y:S01]  /*4f60*/  @!P5 R2UR UR10, R39 ;  /* 0x00000000270ad2ca */ /* 0x000fe200000e0000 */
[----:B------:R-:W-:Y:S01]  /*4f70*/  @!UP1 UIADD3 UR9, UPT, UPT, UR6, 0x160, URZ ;  /* 0x0000016006099890 */ /* 0x000fe2000fffe0ff */
[----:B------:R-:W-:Y:S01]  /*4f80*/  @!P5 R2UR UR11, R41 ;  /* 0x00000000290bd2ca */ /* 0x000fe200000e0000 */
[----:B------:R-:W-:Y:S01]  /*4f90*/  IMAD.IADD R39, R10, 0x1, R29 ;  /* 0x000000010a277824 */ /* 0x000fe200078e021d */
[----:B------:R-:W-:Y:S01]  /*4fa0*/  @!P5 R2UR UR7, R0 ;  /* 0x000000000007d2ca */ /* 0x000fe200000e0000 */
[----:B------:R-:W-:Y:S01]  /*4fb0*/  IMAD.IADD R41, R13, 0x1, R38 ;  /* 0x000000010d297824 */ /* 0x000fe200078e0226 */
[C---:B------:R-:W-:Y:S04]  /*4fc0*/  ISETP.NE.AND P0, PT, R32.reuse, 0x2, PT ;  /* 0x000000022000780c */ /* 0x040fe80003f05270 */
[----:B------:R-:W-:Y:S01]  /*4fd0*/  SEL R0, RZ, 0x1, P0 ;  /* 0x00000001ff007807 */ /* 0x000fe20000000000 */
[----:B------:R-:W-:Y:S01]  /*4fe0*/  IMAD.U32 R14, RZ, RZ, UR8 ;  /* 0x00000008ff0e7e24 */ /* 0x000fe2000f8e00ff */
[----:B------:R-:W-:Y:S01]  /*4ff0*/  @!UP1 UIADD3 UR8, UPT, UPT, UR6, 0x280, URZ ;  /* 0x0000028006089890 */ /* 0x000fe2000fffe0ff */
[----:B------:R-:W-:Y:S01]  /*5000*/  SEL R32, R32, RZ, P0 ;  /* 0x000000ff20207207 */ /* 0x000fe20000000000 */
[----:B------:R-:W-:Y:S01]  /*5010*/  VOTEU.ALL UP1, P5 ;  /* 0x0000000000ff7886 */ /* 0x000fe20002820000 */
[----:B------:R-:W-:Y:S02]  /*5020*/  LOP3.LUT R31, R31, R0, RZ, 0x3c, !PT ;  /* 0x000000001f1f7212 */ /* 0x000fe400078e3cff */
[----:B------:R-:W-:Y:S01]  /*5030*/  IMAD.U32 R15, RZ, RZ, UR7 ;  /* 0x00000007ff0f7e24 */ /* 0x000fe2000f8e00ff */
[----:B------:R-:W-:Y:S04]  /*5040*/  @!P5 R2UR UR16, R14 ;  /* 0x000000000e10d2ca */ /* 0x000fe800000e0000 */
[----:B------:R-:W-:Y:S11]  /*5050*/  @!P5 R2UR UR17, R15 ;  /* 0x000000000f11d2ca */ /* 0x000ff600000e0000 */
[----:B------:R-:W-:Y:S02]  /*5060*/  @!UPT UIADD3 URZ, UPT, UPT, URZ, URZ, URZ ;  /* 0x000000fffffff290 */ /* 0x000fe4000fffe0ff */
[----:B------:R3:W-:Y:S01]  /*5070*/  @!UP1 UTMALDG.3D [UR8], [UR16], desc[UR14] ;  /* 0x00000e08100095b4 */ /* 0x0007e20008011000 */
[----:B------:R3:W-:Y:S01]  /*5080*/  @!P5 SYNCS.ARRIVE.TRANS64.RED.A0TR RZ, [UR6+0x160], R27 ;  /* 0x0001601bffffd9a7 */ /* 0x0007e20008300406 */
[----:B------:R-:W-:Y:S01]  /*5090*/  UPLOP3.LUT UP1, UPT, UPT, UPT, UPT, 0x80, 0x8 ;  /* 0x000000000008789c */ /* 0x000fe20003f2f070 */
[----:B------:R-:W-:Y:S01]  /*50a0*/  SYNCS.ARRIVE.TRANS64.RED.A1T0 RZ, [UR39], RZ ;  /* 0x000000ffffff79a7 */ /* 0x000fe20008100427 */
[----:B------:R-:W-:Y:S09]  /*50b0*/  @P3 BRA `(.L_x_94) ;  /* 0xfffffff400b43947 */ /* 0x000ff2000383ffff */
[----:B------:R-:W-:Y:S07]  /*50c0*/  MOV R0, UR6 ;  /* 0x0000000600007c02 */ /* 0x000fee0008000f00 */
.L_x_95:
[----:B-1----:R-:W-:-:S04]  /*50d0*/  SHF.L.U32 R3, R33, 0x1f, RZ ;  /* 0x0000001f21037819 */ /* 0x002fc800000006ff */
[----:B------:R1:W2:Y:S03]  /*50e0*/  SYNCS.PHASECHK.TRANS64.TRYWAIT P0, [R0+URZ+0x168], R3 ;  /* 0x00016803000075a7 */ /* 0x0002a600080011ff */
[----:B--2---:R-:W-:Y:S05]  /*50f0*/  @!P0 NANOSLEEP.SYNCS 0x989680 ;  /* 0x009896800000895d */ /* 0x004fea0003900000 */
[----:B------:R-:W2:Y:S02]  /*5100*/  @!P0 SYNCS.PHASECHK.TRANS64 P0, [R0+URZ+0x168], R3 ;  /* 0x00016803000085a7 */ /* 0x000ea400080010ff */
[----:B--23--:R-:W-:Y:S05]  /*5110*/  @P0 EXIT ;  /* 0x000000000000094d */ /* 0x00cfea0003800000 */
[----:B------:R-:W-:Y:S05]  /*5120*/  BRA `(.L_x_95) ;  /* 0xfffffffc00e87947 */ /* 0x000fea000383ffff */
.L_x_86:
[----:B------:R-:W-:-:S06]  /*5130*/  UISETP.GE.AND UP1, UPT, UR8, 0x4, UPT ;  /* 0x000000040800788c */ /* 0x000fcc000bf26270 */
[----:B------:R-:W-:-:S13]  /*5140*/  PLOP3.LUT P0, PT, PT, PT, UP1, 0x80, 0x8 ;  /* 0x000000000008781c */ /* 0x000fda0003f0f018 */
[----:B------:R-:W-:Y:S05]  /*5150*/  @!P0 EXIT ;  /* 0x000000000000894d */ /* 0x000fea0003800000 */
[----:B------:R-:W-:Y:S01]  /*5160*/  BAR.SYNC.DEFER_BLOCKING 0x6, 0xa0 ;  /* 0x0182800000007b1d */ /* 0x000fe20000010000 */
[--C-:B------:R-:W-:Y:S01]  /*5170*/  SHF.R.U32.HI R4, RZ, 0x4, R51.reuse ;  /* 0x00000004ff047819 */ /* 0x100fe20000011633 */
[C---:B------:R-:W-:Y:S01]  /*5180*/  IMAD.SHL.U32 R0, R51.reuse, 0x10, RZ ;  /* 0x0000001033007824 */ /* 0x040fe200078e00ff */
[----:B------:R-:W-:Y:S01]  /*5190*/  CS2R R48, SRZ ;  /* 0x0000000000307805 */ /* 0x000fe2000001ff00 */
[----:B------:R-:W-:Y:S01]  /*51a0*/  IMAD.U32 R26, R51, 0x10000, RZ ;  /* 0x00010000331a7824 */ /* 0x000fe200078e00ff */
[----:B------:R-:W-:Y:S01]  /*51b0*/  LOP3.LUT R4, R4, 0x1, RZ, 0xc0, !PT ;  /* 0x0000000104047812 */ /* 0x000fe200078ec0ff */
[----:B------:R-:W-:Y:S02]  /*51c0*/  UMOV UR46, 0x400 ;  /* 0x00000400002e7882 */ /* 0x000fe40000000000 */
[----:B------:R-:W1:Y:S01]  /*51d0*/  LDC R43, c[0x0][0x370] ;  /* 0x0000dc00ff2b7b82 */ /* 0x000e620000000800 */
[----:B------:R-:W-:Y:S01]  /*51e0*/  ULEA UR46, UR39, UR46, 0x18 ;  /* 0x0000002e272e7291 */ /* 0x000fe2000f8ec0ff */
[----:B------:R-:W-:Y:S01]  /*51f0*/  LOP3.LUT R0, R0, 0xf0, RZ, 0xc0, !PT ;  /* 0x000000f000007812 */ /* 0x000fe200078ec0ff */
[----:B------:R-:W-:Y:S01]  /*5200*/  IMAD.MOV.U32 R50, RZ, RZ, RZ ;  /* 0x000000ffff327224 */ /* 0x000fe200078e00ff */
[----:B------:R-:W-:Y:S01]  /*5210*/  LOP3.LUT R45, R4, 0x60, R51, 0xf8, !PT ;  /* 0x00000060042d7812 */ /* 0x000fe200078ef833 */
[----:B------:R-:W-:Y:S01]  /*5220*/  IMAD.MOV.U32 R53, RZ, RZ, RZ ;  /* 0x000000ffff357224 */ /* 0x000fe200078e00ff */
[----:B------:R-:W-:Y:S01]  /*5230*/  LOP3.LUT R26, R26, 0x600000, RZ, 0xc0, !PT ;  /* 0x006000001a1a7812 */ /* 0x000fe200078ec0ff */
[----:B------:R-:W2:Y:S01]  /*5240*/  LDCU.64 UR48, c[0x0][0x348] ;  /* 0x00006900ff3077ac */ /* 0x000ea20008000a00 */
[----:B------:R-:W4:Y:S01]  /*5250*/  LDC R24, c[0x0][0xb0c] ;  /* 0x0002c300ff187b82 */ /* 0x000f220000000800 */
[----:B------:R-:W-:Y:S01]  /*5260*/  IMAD R45, R45, 0x8, R0 ;  /* 0x000000082d2d7824 */ /* 0x000fe200078e0200 */
[----:B------:R-:W-:Y:S01]  /*5270*/  LOP3.LUT R51, R51, 0x60, RZ, 0xc0, !PT ;  /* 0x0000006033337812 */ /* 0x000fe200078ec0ff */
[----:B------:R-:W1:Y:S01]  /*5280*/  LDCU.64 UR40, c[0x0][0x888] ;  /* 0x00011100ff2877ac */ /* 0x000e620008000a00 */
[----:B------:R-:W1:Y:S04]  /*5290*/  LDCU.64 UR42, c[0x0][0x890] ;  /* 0x00011200ff2a77ac */ /* 0x000e680008000a00 */
[----:B------:R-:W1:Y:S01]  /*52a0*/  LDC R42, c[0x0][0xb20] ;  /* 0x0002c800ff2a7b82 */ /* 0x000e620000000800 */
[----:B------:R-:W3:Y:S01]  /*52b0*/  LDS R3, [UR46+0x230] ;  /* 0x0002302eff037984 */ /* 0x000ee20008000800 */
[----:B------:R-:W-:-:S06]  /*52c0*/  UMOV UR37, URZ ;  /* 0x000000ff00257c82 */ /* 0x000fcc0008000000 */
[----:B------:R-:W1:Y:S08]  /*52d0*/  LDC R22, c[0x0][0xb30] ;  /* 0x0002cc00ff167b82 */ /* 0x000e700000000800 */
[----:B------:R-:W1:Y:S08]  /*52e0*/  LDC.64 R36, c[0x0][0xb10] ;  /* 0x0002c400ff247b82 */ /* 0x000e700000000a00 */
[----:B------:R-:W1:Y:S08]  /*52f0*/  LDC.64 R18, c[0x0][0xb18] ;  /* 0x0002c600ff127b82 */ /* 0x000e700000000a00 */
[----:B------:R-:W1:Y:S08]  /*5300*/  LDC.64 R16, c[0x0][0xb28] ;  /* 0x0002ca00ff107b82 */ /* 0x000e700000000a00 */
[----:B------:R-:W1:Y:S01]  /*5310*/  LDC.64 R34, c[0x0][0x8b0] ;  /* 0x00022c00ff227b82 */ /* 0x000e620000000a00 */
[----:B---3--:R-:W-:-:S07]  /*5320*/  IMAD.IADD R26, R3, 0x1, R26 ;  /* 0x00000001031a7824 */ /* 0x008fce00078e021a */
[----:B------:R-:W3:Y:S08]  /*5330*/  LDC.64 R32, c[0x0][0x8a8] ;  /* 0x00022a00ff207b82 */ /* 0x000ef00000000a00 */
[----:B--2-4-:R-:W1:Y:S02]  /*5340*/  LDC R44, c[0x0][0x374] ;  /* 0x0000dd00ff2c7b82 */ /* 0x014e640000000800 */
.L_x_108:
[----:B------:R-:W-:Y:S02]  /*5350*/  LEA R0, R53, UR46, 0x3 ;  /* 0x0000002e35007c11 */ /* 0x000fe4000f8e18ff */
[----:B------:R-:W-:Y:S02]  /*5360*/  SHF.L.U32 R3, R49, 0x1f, RZ ;  /* 0x0000001f31037819 */ /* 0x000fe400000006ff */
[----:B------:R-:W-:Y:S02]  /*5370*/  LEA R12, R53, UR46, 0x4 ;  /* 0x0000002e350c7c11 */ /* 0x000fe4000f8e20ff */
[----:B------:R-:W2:Y:S02]  /*5380*/  SYNCS.PHASECHK.TRANS64.TRYWAIT P0, [R0+URZ+0x180], R3 ;  /* 0x00018003000075a7 */ /* 0x000ea400080011ff */
[----:B-123--:R-:W-:Y:S05]  /*5390*/  @!P0 BRA `(.L_x_96) ;  /* 0x0000001c00c88947 */ /* 0x00efea0003800000 */
.L_x_176:
[----:B------:R-:W-:Y:S01]  /*53a0*/  ISETP.GE.AND P0, PT, R2, 0x1, PT ;  /* 0x000000010200780c */ /* 0x000fe20003f06270 */
[----:B------:R-:W4:Y:S01]  /*53b0*/  LDS.128 R12, [R12+0x210] ;  /* 0x000210000c0c7984 */ /* 0x000f220000000c00 */
[----:B--2---:R-:W-:Y:S01]  /*53c0*/  VIADD R0, R0, 0x190 ;  /* 0x0000019000007836 */ /* 0x004fe20000000000 */
[----:B------:R-:W-:Y:S01]  /*53d0*/  @!PT LDS RZ, [RZ] ;  /* 0x00000000fffff984 */ /* 0x000fe20000000800 */
[----:B------:R-:W-:Y:S01]  /*53e0*/  @!PT LDS RZ, [RZ] ;  /* 0x00000000fffff984 */ /* 0x000fe20000000800 */
[----:B------:R-:W-:Y:S01]  /*53f0*/  @!PT LDS RZ, [RZ] ;  /* 0x00000000fffff984 */ /* 0x000fe20000000800 */
[----:B------:R-:W-:Y:S01]  /*5400*/  @!PT LDS RZ, [RZ] ;  /* 0x00000000fffff984 */ /* 0x000fe20000000800 */
[----:B------:R2:W-:Y:S06]  /*5410*/  MEMBAR.ALL.CTA ;  /* 0x0000000000007992 */ /* 0x0005ec0000008000 */
[----:B--2---:R-:W2:Y:S01]  /*5420*/  FENCE.VIEW.ASYNC.S ;  /* 0x00000000000073c6 */ /* 0x004ea20000000000 */
[----:B------:R-:W-:Y:S04]  /*5430*/  PRMT R0, RZ, 0x654, R0 ;  /* 0x00000654ff007816 */ /* 0x000fe80000000000 */
[----:B--2---:R2:W-:Y:S01]  /*5440*/  SYNCS.ARRIVE.TRANS64.RED.A1T0 RZ, [R0+URZ], RZ ;  /* 0x000000ff00ff79a7 */ /* 0x0045e200081004ff */
[----:B----4-:R-:W-:Y:S04]  /*5450*/  LOP3.LUT P6, RZ, R14, 0x1, RZ, 0xc0, !PT ;  /* 0x000000010eff7812 */ /* 0x010fe800078cc0ff */
[----:B------:R-:W-:Y:S09]  /*5460*/  P2R R52, PR, RZ, 0x40 ;  /* 0x00000040ff347803 */ /* 0x000ff20000000000 */
[----:B------:R-:W-:Y:S02]  /*5470*/  @P6 MOV R25, R12 ;  /* 0x0000000c00196202 */ /* 0x000fe40000000f00 */
[----:B------:R-:W-:Y:S01]  /*5480*/  @P6 LOP3.LUT R23, R13, 0xffff, RZ, 0xc0, !PT ;  /* 0x0000ffff0d176812 */ /* 0x000fe200078ec0ff */
[----:B--2---:R-:W-:Y:S06]  /*5490*/  @!P0 BRA `(.L_x_97) ;  /* 0x0000000000a48947 */ /* 0x004fec0003800000 */
[----:B-1----:R-:W-:Y:S01]  /*54a0*/  IMAD.HI.U32 R11, R44, R19, RZ ;  /* 0x000000132c0b7227 */ /* 0x002fe200078e00ff */
[----:B------:R-:W-:Y:S02]  /*54b0*/  ISETP.NE.AND P0, PT, R18, 0x1, PT ;  /* 0x000000011200780c */ /* 0x000fe40003f05270 */
[----:B------:R-:W-:Y:S01]  /*54c0*/  ISETP.NE.AND P1, PT, R2, 0x1, PT ;  /* 0x000000010200780c */ /* 0x000fe20003f25270 */
[----:B------:R-:W-:Y:S01]  /*54d0*/  IMAD.HI.U32 R10, R43, R36, RZ ;  /* 0x000000242b0a7227 */ /* 0x000fe200078e00ff */
[----:B------:R-:W-:Y:S02]  /*54e0*/  SHF.R.U32.HI R11, RZ, R42, R11 ;  /* 0x0000002aff0b7219 */ /* 0x000fe4000001160b */
[----:B------:R-:W-:Y:S01]  /*54f0*/  ISETP.NE.AND P2, PT, R24, 0x1, PT ;  /* 0x000000011800780c */ /* 0x000fe20003f45270 */
[----:B------:R-:W-:Y:S01]  /*5500*/  IMAD.HI.U32 R28, R25, R36, RZ ;  /* 0x00000024191c7227 */ /* 0x000fe200078e00ff */
[----:B------:R-:W-:Y:S02]  /*5510*/  SHF.R.U32.HI R10, RZ, R37, R10 ;  /* 0x00000025ff0a7219 */ /* 0x000fe4000001160a */
[----:B------:R-:W-:Y:S01]  /*5520*/  SEL R3, R44, R11, !P0 ;  /* 0x0000000b2c037207 */ /* 0x000fe20004000000 */
[----:B------:R-:W-:Y:S01]  /*5530*/  IMAD.HI.U32 R11, R23, R19, RZ ;  /* 0x00000013170b7227 */ /* 0x000fe200078e00ff */
[----:B------:R-:W-:Y:S02]  /*5540*/  SEL R7, R43, R10, !P2 ;  /* 0x0000000a2b077207 */ /* 0x000fe40005000000 */
[----:B------:R-:W-:Y:S01]  /*5550*/  SHF.R.U32.HI R28, RZ, R37, R28 ;  /* 0x00000025ff1c7219 */ /* 0x000fe2000001161c */
[-C--:B------:R-:W-:Y:S04]  /*5560*/  IMAD.HI.U32 R10, R3, R16.reuse, RZ ;  /* 0x00000010030a7227 */ /* 0x080fe800078e00ff */
[----:B------:R-:W-:Y:S01]  /*5570*/  IMAD.HI.U32 R20, R7, R16, RZ ;  /* 0x0000001007147227 */ /* 0x000fe200078e00ff */
[-C--:B------:R-:W-:Y:S02]  /*5580*/  @P1 SHF.R.U32.HI R3, RZ, R17.reuse, R10 ;  /* 0x00000011ff031219 */ /* 0x080fe4000001160a */
[----:B------:R-:W-:Y:S02]  /*5590*/  SHF.R.U32.HI R10, RZ, R42, R11 ;  /* 0x0000002aff0a7219 */ /* 0x000fe4000001160b */
[----:B------:R-:W-:Y:S01]  /*55a0*/  @P1 SHF.R.U32.HI R7, RZ, R17, R20 ;  /* 0x00000011ff071219 */ /* 0x000fe20000011614 */
[C---:B------:R-:W-:Y:S01]  /*55b0*/  IMAD R4, R2.reuse, R3, RZ ;  /* 0x0000000302047224 */ /* 0x040fe200078e02ff */
[----:B------:R-:W-:Y:S02]  /*55c0*/  SEL R5, R23, R10, !P0 ;  /* 0x0000000a17057207 */ /* 0x000fe40004000000 */
[----:B------:R-:W-:Y:S01]  /*55d0*/  SEL R3, R25, R28, !P2 ;  /* 0x0000001c19037207 */ /* 0x000fe20005000000 */
[----:B------:R-:W-:Y:S01]  /*55e0*/  IMAD R6, R2, R7, RZ ;  /* 0x0000000702067224 */ /* 0x000fe200078e02ff */
[C---:B------:R-:W-:Y:S01]  /*55f0*/  ISETP.GE.AND P0, PT, R5.reuse, R4, PT ;  /* 0x000000040500720c */ /* 0x040fe20003f06270 */
[----:B------:R-:W-:Y:S03]  /*5600*/  IMAD.HI.U32 R8, R5, R16, RZ ;  /* 0x0000001005087227 */ /* 0x000fe600078e00ff */
[----:B------:R-:W-:Y:S01]  /*5610*/  ISETP.GE.OR P0, PT, R3, R6, P0 ;  /* 0x000000060300720c */ /* 0x000fe20000706670 */
[----:B------:R-:W-:Y:S01]  /*5620*/  IMAD.MOV R6, RZ, RZ, -R3 ;  /* 0x000000ffff067224 */ /* 0x000fe200078e0a03 */
[-C--:B------:R-:W-:Y:S03]  /*5630*/  SHF.R.U32.HI R8, RZ, R17.reuse, R8 ;  /* 0x00000011ff087219 */ /* 0x080fe60000011608 */
[----:B------:R-:W-:Y:S01]  /*5640*/  IMAD R25, R24, R6, R25 ;  /* 0x0000000618197224 */ /* 0x000fe200078e0219 */
[----:B------:R-:W-:Y:S05]  /*5650*/  SEL R9, R5, R8, !P1 ;  /* 0x0000000805097207 */ /* 0x000fea0004800000 */
[----:B------:R-:W-:Y:S02]  /*5660*/  IMAD.MOV R8, RZ, RZ, -R9 ;  /* 0x000000ffff087224 */ /* 0x000fe400078e0a09 */
[C---:B------:R-:W-:Y:S04]  /*5670*/  @!P0 IMAD.HI.U32 R4, R3.reuse, R16, RZ ;  /* 0x0000001003048227 */ /* 0x040fe800078e00ff */
[----:B------:R-:W-:Y:S01]  /*5680*/  IMAD R8, R2, R8, R5 ;  /* 0x0000000802087224 */ /* 0x000fe200078e0205 */
[----:B------:R-:W-:Y:S04]  /*5690*/  @!P0 SHF.R.U32.HI R4, RZ, R17, R4 ;  /* 0x00000011ff048219 */ /* 0x000fe80000011604 */
[----:B------:R-:W-:Y:S02]  /*56a0*/  @!P0 SEL R0, R3, R4, !P1 ;  /* 0x0000000403008207 */ /* 0x000fe40004800000 */
[----:B------:R-:W-:Y:S02]  /*56b0*/  IADD3 R4, PT, PT, -R5, RZ, RZ ;  /* 0x000000ff05047210 */ /* 0x000fe40007ffe1ff */
[----:B------:R-:W-:Y:S01]  /*56c0*/  @!P0 IADD3 R9, PT, PT, R9, -R0, RZ ;  /* 0x8000000009098210 */ /* 0x000fe20007ffe0ff */
[----:B------:R-:W-:Y:S02]  /*56d0*/  @!P0 IMAD R0, R7, R8, R0 ;  /* 0x0000000807008224 */ /* 0x000fe400078e0200 */
[----:B------:R-:W-:Y:S02]  /*56e0*/  IMAD R23, R18, R4, R23 ;  /* 0x0000000412177224 */ /* 0x000fe400078e0217 */
[----:B------:R-:W-:Y:S02]  /*56f0*/  @!P0 IMAD R5, R9, R2, R3 ;  /* 0x0000000209058224 */ /* 0x000fe400078e0203 */
[----:B------:R-:W-:Y:S04]  /*5700*/  @!P0 IMAD.MOV.U32 R3, RZ, RZ, R0 ;  /* 0x000000ffff038224 */ /* 0x000fe800078e0000 */
[----:B------:R-:W-:Y:S02]  /*5710*/  IMAD R25, R3, R24, R25 ;  /* 0x0000001803197224 */ /* 0x000fe400078e0219 */
[----:B------:R-:W-:Y:S07]  /*5720*/  IMAD R23, R5, R18, R23 ;  /* 0x0000001205177224 */ /* 0x000fee00078e0217 */
.L_x_97:
[----:B------:R-:W-:Y:S01]  /*5730*/  ULEA.HI UR5, UR37, UR37, URZ, 0x1 ;  /* 0x0000002525057291 */ /* 0x000fe2000f8f08ff */
[----:B-1----:R-:W-:Y:S01]  /*5740*/  ISETP.NE.U32.AND P1, PT, R34, RZ, PT ;  /* 0x000000ff2200720c */ /* 0x002fe20003f25070 */
[----:B------:R-:W-:Y:S02]  /*5750*/  UISETP.NE.U32.AND UP3, UPT, UR42, URZ, UPT ;  /* 0x000000ff2a00728c */ /* 0x000fe4000bf65070 */
[----:B------:R-:W-:Y:S01]  /*5760*/  USHF.L.U32 UR4, UR5, 0x3, URZ ;  /* 0x0000000305047899 */ /* 0x000fe200080006ff */
[----:B------:R-:W-:Y:S01]  /*5770*/  ISETP.NE.AND.EX P1, PT, R35, RZ, PT, P1 ;  /* 0x000000ff2300720c */ /* 0x000fe20003f25310 */
[----:B------:R-:W-:Y:S02]  /*5780*/  UISETP.NE.AND.EX UP3, UPT, UR43, URZ, UPT, UP3 ;  /* 0x000000ff2b00728c */ /* 0x000fe4000bf65330 */
[----:B------:R-:W-:Y:S02]  /*5790*/  ULOP3.LUT UR5, UR5, 0xffe, URZ, 0xc0, !UPT ;  /* 0x00000ffe05057892 */ /* 0x000fe4000f8ec0ff */
[----:B------:R-:W-:Y:S02]  /*57a0*/  ULOP3.LUT UR4, UR4, 0xfffffff0, URZ, 0xc0, !UPT ;  /* 0xfffffff004047892 */ /* 0x000fe4000f8ec0ff */
[----:B------:R-:W-:Y:S04]  /*57b0*/  UIADD3 UR5, UPT, UPT, -UR5, UR37, URZ ;  /* 0x0000002505057290 */ /* 0x000fe8000fffe1ff */
[----:B------:R-:W-:Y:S02]  /*57c0*/  VIADD R3, R26, UR4 ;  /* 0x000000041a037c36 */ /* 0x000fe40008000000 */
[----:B------:R-:W-:Y:S01]  /*57d0*/  IMAD.U32 R0, RZ, RZ, UR5 ;  /* 0x00000005ff007e24 */ /* 0x000fe2000f8e00ff */
[----:B------:R-:W-:Y:S06]  /*57e0*/  BRA.U !UP3, `(.L_x_98) ;  /* 0x000000010b387547 */ /* 0x000fec000b800000 */
[----:B------:R-:W-:Y:S01]  /*57f0*/  UISETP.NE.U32.AND UP0, UPT, UR40, URZ, UPT ;  /* 0x000000ff2800728c */ /* 0x000fe2000bf05070 */
[----:B------:R-:W-:Y:S03]  /*5800*/  HFMA2 R40, -RZ, RZ, 0, 5.9604644775390625e-08 ;  /* 0x00000001ff287431 */ /* 0x000fe600000001ff */
[----:B------:R-:W-:Y:S06]  /*5810*/  UISETP.NE.AND.EX UP0, UPT, UR41, URZ, UPT, UP0 ;  /* 0x000000ff2900728c */ /* 0x000fec000bf05300 */
[----:B------:R-:W-:Y:S05]  /*5820*/  PLOP3.LUT P0, PT, PT, PT, UP0, 0x80, 0x8 ;  /* 0x000000000008781c */ /* 0x000fea0003f0f008 */
[----:B------:R-:W1:Y:S01]  /*5830*/  @UP0 LDCU.64 UR6, c[0x0][0x888] ;  /* 0x00011100ff0607ac */ /* 0x000e620008000a00 */
[----:B------:R-:W-:Y:S04]  /*5840*/  @UP0 UIMAD UR4, UR36, UR42, URZ ;  /* 0x0000002a240402a4 */ /* 0x000fe8000f8e02ff */
[----:B-1----:R-:W-:Y:S06]  /*5850*/  @UP0 UIMAD.WIDE UR6, UR4, 0x4, UR6 ;  /* 0x00000004040608a5 */ /* 0x002fec000f8e0206 */
[----:B------:R-:W-:Y:S02]  /*5860*/  IMAD.U32 R6, RZ, RZ, UR6 ;  /* 0x00000006ff067e24 */ /* 0x000fe4000f8e00ff */
[----:B------:R-:W-:Y:S05]  /*5870*/  IMAD.U32 R7, RZ, RZ, UR7 ;  /* 0x00000007ff077e24 */ /* 0x000fea000f8e00ff */
[----:B------:R-:W2:Y:S02]  /*5880*/  @P0 LDG.E R4, desc[UR44][R6.64] ;  /* 0x0000002c06040981 */ /* 0x000ea4000c1e1900 */
[----:B--2---:R-:W-:Y:S01]  /*5890*/  @P0 R2UR UR38, R4 ;  /* 0x00000000042602ca */ /* 0x004fe200000e0000 */
[----:B------:R-:W-:Y:S05]  /*58a0*/  IMAD.MOV.U32 R4, RZ, RZ, 0x1 ;  /* 0x00000001ff047424 */ /* 0x000fea00078e00ff */
[----:B------:R-:W-:Y:S08]  /*58b0*/  @!P0 PRMT R40, R4, 0x7610, R40 ;  /* 0x0000761004288816 */ /* 0x000ff00000000028 */
[----:B------:R-:W1:Y:S02]  /*58c0*/  @!UP0 LDCU UR38, c[0x0][0x880] ;  /* 0x00011000ff2687ac */ /* 0x000e640008000800 */
.L_x_98:
[----:B------:R-:W-:Y:S05]  /*58d0*/  @!P1 BRA `(.L_x_99) ;  /* 0x0000000000209947 */ /* 0x000fea0003800000 */
[----:B---3--:R-:W-:Y:S04]  /*58e0*/  ISETP.NE.U32.AND P0, PT, R32, RZ, PT ;  /* 0x000000ff2000720c */ /* 0x008fe80003f05070 */
[----:B------:R-:W-:Y:S11]  /*58f0*/  ISETP.NE.AND.EX P0, PT, R33, RZ, PT, P0 ;  /* 0x000000ff2100720c */ /* 0x000ff60003f05300 */
[----:B------:R-:W-:Y:S02]  /*5900*/  @!UPT UIADD3 URZ, UPT, UPT, URZ, URZ, URZ ;  /* 0x000000fffffff290 */ /* 0x000fe4000fffe0ff */
[----:B------:R-:W2:Y:S01]  /*5910*/  @P0 LDC.64 R6, c[0x0][0x8a8] ;  /* 0x00022a00ff060b82 */ /* 0x000ea20000000a00 */
[----:B------:R-:W-:Y:S04]  /*5920*/  @P0 IMAD R4, R34, UR36, RZ ;  /* 0x0000002422040c24 */ /* 0x000fe8000f8e02ff */
[----:B--2---:R-:W-:Y:S05]  /*5930*/  @P0 IMAD.WIDE R6, R4, 0x4, R6 ;  /* 0x0000000404060825 */ /* 0x004fea00078e0206 */
[----:B-----5:R2:W5:Y:S02]  /*5940*/  @P0 LDG.E R27, desc[UR44][R6.64] ;  /* 0x0000002c061b0981 */ /* 0x020564000c1e1900 */
[----:B--2---:R-:W4:Y:S02]  /*5950*/  @!P0 LDC R27, c[0x0][0x8a0] ;  /* 0x00022800ff1b8b82 */ /* 0x004f240000000800 */
.L_x_99:
[----:B------:R-:W2:Y:S01]  /*5960*/  LDC.64 R6, c[0x0][0xb10] ;  /* 0x0002c400ff067b82 */ /* 0x000ea20000000a00 */
[----:B------:R-:W-:Y:S01]  /*5970*/  UISETP.NE.AND UP4, UPT, UR47, URZ, UPT ;  /* 0x000000ff2f00728c */ /* 0x000fe2000bf85270 */
[----:B------:R-:W-:Y:S01]  /*5980*/  SHF.L.U32 R10, R50, 0x1f, RZ ;  /* 0x0000001f320a7819 */ /* 0x000fe200000006ff */
[----:B------:R-:W-:Y:S01]  /*5990*/  UPLOP3.LUT UP0, UPT, UPT, UPT, UPT, 0x40, 0x4 ;  /* 0x000000000004789c */ /* 0x000fe20003f0e870 */
[----:B------:R-:W-:Y:S01]  /*59a0*/  @P6 SHF.R.U32.HI R47, RZ, 0x10, R13 ;  /* 0x00000010ff2f6819 */ /* 0x000fe2000001160d */
[----:B------:R-:W-:Y:S03]  /*59b0*/  ULEA UR50, UR37, UR46, 0x3 ;  /* 0x0000002e25327291 */ /* 0x000fe6000f8e18ff */
[----:B------:R-:W3:Y:S01]  /*59c0*/  LDC.64 R8, c[0x0][0xb18] ;  /* 0x0002c600ff087b82 */ /* 0x000ee20000000a00 */
[----:B------:R-:W-:Y:S01]  /*59d0*/  PLOP3.LUT P1, PT, PT, PT, UP4, 0x80, 0x8 ;  /* 0x000000000008781c */ /* 0x000fe20003f2f048 */
[----:B------:R-:W-:Y:S01]  /*59e0*/  IMAD R28, R0, 0x100000, R3 ;  /* 0x00100000001c7824 */ /* 0x000fe200078e0203 */
[----:B------:R-:W-:Y:S01]  /*59f0*/  CS2R R30, SRZ ;  /* 0x00000000001e7805 */ /* 0x000fe2000001ff00 */
[----:B------:R-:W-:Y:S01]  /*5a00*/  VIADD R53, R53, 0x1 ;  /* 0x0000000135357836 */ /* 0x000fe20000000000 */
[----:B------:R-:W1:Y:S01]  /*5a10*/  @UP4 LDCU.64 UR4, c[0x0][0x888] ;  /* 0x00011100ff0447ac */ /* 0x000e620008000a00 */
[----:B------:R-:W-:Y:S08]  /*5a20*/  @UP4 UPLOP3.LUT UP0, UPT, UPT, UPT, UP3, 0x80, 0x8 ;  /* 0x000000000008489c */ /* 0x000ff00003f0f030 */
[----:B------:R-:W-:Y:S01]  /*5a30*/  @P1 LOP3.LUT P0, RZ, R40, 0xff, RZ, 0xc0, !PT ;  /* 0x000000ff28ff1812 */ /* 0x000fe2000780c0ff */
[----:B-1----:R-:W-:Y:S02]  /*5a40*/  @UP4 UISETP.NE.AND UP1, UPT, UR38, URZ, UPT ;  /* 0x000000ff2600428c */ /* 0x002fe4000bf25270 */
[----:B------:R-:W-:Y:S02]  /*5a50*/  @UP4 UISETP.NE.U32.AND UP2, UPT, UR4, URZ, UPT ;  /* 0x000000ff0400428c */ /* 0x000fe4000bf45070 */
[----:B------:R-:W-:Y:S02]  /*5a60*/  @UP4 USEL UR4, URZ, 0xffffffff, UP1 ;  /* 0xffffffffff044887 */ /* 0x000fe40008800000 */
[----:B------:R-:W-:Y:S06]  /*5a70*/  @UP4 UISETP.NE.AND.EX UP2, UPT, UR5, URZ, UPT, UP2 ;  /* 0x000000ff0500428c */ /* 0x000fec000bf45320 */
[----:B------:R-:W-:Y:S01]  /*5a80*/  @P1 VOTEU.ANY UP1, P0 ;  /* 0x0000000000ff1886 */ /* 0x000fe20000020100 */
[----:B------:R-:W-:Y:S01]  /*5a90*/  ISETP.NE.AND P0, PT, R22, 0x1, PT ;  /* 0x000000011600780c */ /* 0x000fe20003f05270 */
[----:B------:R-:W-:Y:S04]  /*5aa0*/  @UP4 USEL UR5, URZ, 0xffffffff, UP2 ;  /* 0xffffffffff054887 */ /* 0x000fe80009000000 */
[----:B------:R-:W-:Y:S04]  /*5ab0*/  @UP0 USEL UR4, UR5, UR4, !UP1 ;  /* 0x0000000405040287 */ /* 0x000fe8000c800000 */
[----:B------:R-:W-:Y:S04]  /*5ac0*/  @UP4 ULOP3.LUT UR4, UR4, 0x1, URZ, 0xc0, !UPT ;  /* 0x0000000104044892 */ /* 0x000fe8000f8ec0ff */
[----:B------:R-:W1:Y:S01]  /*5ad0*/  @!P0 LDC R4, c[0x0][0xb20] ;  /* 0x0002c800ff048b82 */ /* 0x000e620000000800 */
[----:B------:R-:W-:Y:S01]  /*5ae0*/  UISETP.NE.U32.OR UP0, UPT, UR4, 0x1, !UP4 ;  /* 0x000000010400788c */ /* 0x000fe2000e705470 */
[----:B--2---:R-:W-:Y:S01]  /*5af0*/  @!P0 IMAD.HI.U32 R6, R25, R6, RZ ;  /* 0x0000000619068227 */ /* 0x004fe200078e00ff */
[----:B---3--:R-:W-:Y:S05]  /*5b00*/  @!P0 ISETP.NE.AND P1, PT, R8, 0x1, PT ;  /* 0x000000010800880c */ /* 0x008fea0003f25270 */
[----:B------:R-:W2:Y:S01]  /*5b10*/  @!P0 LDC R5, c[0x0][0xb0c] ;  /* 0x0002c300ff058b82 */ /* 0x000ea20000000800 */
[----:B------:R-:W-:Y:S01]  /*5b20*/  @!P0 IMAD.HI.U32 R9, R23, R9, RZ ;  /* 0x0000000917098227 */ /* 0x000fe200078e00ff */
[----:B------:R-:W-:Y:S02]  /*5b30*/  PLOP3.LUT P3, PT, PT, PT, UP0, 0x80, 0x8 ;  /* 0x000000000008781c */ /* 0x000fe40003f6f008 */
[----:B------:R-:W-:Y:S11]  /*5b40*/  @!P0 SHF.R.U32.HI R6, RZ, R7, R6 ;  /* 0x00000007ff068219 */ /* 0x000ff60000011606 */
[----:B------:R-:W-:Y:S04]  /*5b50*/  @P3 SHF.L.U32 R11, R48, 0x1f, RZ ;  /* 0x0000001f300b3819 */ /* 0x000fe800000006ff */
[----:B------:R-:W3:Y:S01]  /*5b60*/  @P3 SYNCS.PHASECHK.TRANS64.TRYWAIT P5, [UR46+0x160], R11 ;  /* 0x0001600bff0035a7 */ /* 0x000ee200080a112e */
[----:B-1----:R-:W-:Y:S02]  /*5b70*/  @!P0 SHF.R.U32.HI R4, RZ, R4, R9 ;  /* 0x00000004ff048219 */ /* 0x002fe40000011609 */
[----:B--2---:R-:W-:Y:S02]  /*5b80*/  @!P0 ISETP.NE.AND P2, PT, R5, 0x1, PT ;  /* 0x000000010500880c */ /* 0x004fe40003f45270 */
[----:B------:R-:W-:Y:S02]  /*5b90*/  @!P0 SEL R7, R23, R4, !P1 ;  /* 0x0000000417078207 */ /* 0x000fe40004800000 */
[----:B------:R-:W-:Y:S02]  /*5ba0*/  @!P0 SEL R6, R25, R6, !P2 ;  /* 0x0000000619068207 */ /* 0x000fe40005000000 */
[----:B------:R-:W-:Y:S03]  /*5bb0*/  PLOP3.LUT P1, PT, PT, PT, PT, 0x8, 0x80 ;  /* 0x000000000080781c */ /* 0x000fe60003f2e170 */
[----:B------:R-:W-:Y:S02]  /*5bc0*/  @!P0 IMAD.IADD R4, R7, 0x1, -R6 ;  /* 0x0000000107048824 */ /* 0x000fe400078e0a06 */
[----:B------:R-:W-:Y:S01]  /*5bd0*/  @!P0 IMAD.IADD R6, R6, 0x1, -R7 ;  /* 0x0000000106068824 */ /* 0x000fe200078e0a07 */
[----:B------:R1:W2:Y:S01]  /*5be0*/  SYNCS.PHASECHK.TRANS64.TRYWAIT P4, [UR50+0x1a0], R10 ;  /* 0x0001a00aff0075a7 */ /* 0x0002a20008081132 */
[----:B------:R-:W-:Y:S02]  /*5bf0*/  @!P0 IMAD R25, R4, R5, R25 ;  /* 0x0000000504198224 */ /* 0x000fe400078e0219 */
[----:B------:R-:W-:Y:S01]  /*5c00*/  @!P0 IMAD R23, R6, R8, R23 ;  /* 0x0000000806178224 */ /* 0x000fe200078e0217 */
[----:B---3--:R-:W-:Y:S01]  /*5c10*/  @P3 PLOP3.LUT P1, PT, P5, PT, PT, 0x8, 0x80 ;  /* 0x000000000080381c */ /* 0x008fe20002f2e170 */
[----:B------:R-:W-:Y:S01]  /*5c20*/  @!UPT UIADD3 URZ, UPT, UPT, URZ, URZ, URZ ;  /* 0x000000fffffff290 */ /* 0x000fe2000fffe0ff */
[----:B-1----:R-:W-:Y:S11]  /*5c30*/  BRA.U !UP0, `(.L_x_100) ;  /* 0x0000000108747547 */ /* 0x002ff6000b800000 */
[----:B------:R-:W-:Y:S01]  /*5c40*/  LOP3.LUT P0, RZ, R40, 0xff, RZ, 0xc0, !PT ;  /* 0x000000ff28ff7812 */ /* 0x000fe2000780c0ff */
[----:B------:R-:W-:Y:S01]  /*5c50*/  @!UPT UIADD3 URZ, UPT, UPT, URZ, URZ, URZ ;  /* 0x000000fffffff290 */ /* 0x000fe2000fffe0ff */
[----:B------:R-:W-:Y:S11]  /*5c60*/  @!P1 BRA `(.L_x_101) ;  /* 0x00000000000c9947 */ /* 0x000ff60003800000 */
[----:B------:R-:W-:Y:S04]  /*5c70*/  SHF.L.U32 R3, R48, 0x1f, RZ ;  /* 0x0000001f30037819 */ /* 0x000fe800000006ff */
[----:B------:R-:W1:Y:S02]  /*5c80*/  SYNCS.PHASECHK.TRANS64.TRYWAIT P1, [UR46+0x160], R3 ;  /* 0x00016003ff0075a7 */ /* 0x000e64000802112e */
[----:B-1----:R-:W-:Y:S05]  /*5c90*/  @!P1 BRA `(.L_x_102) ;  /* 0x00000014009c9947 */ /* 0x002fea0003800000 */
.L_x_101:
[----:B------:R-:W-:Y:S01]  /*5ca0*/  UISETP.NE.U32.AND UP0, UPT, UR40, URZ, UPT ;  /* 0x000000ff2800728c */ /* 0x000fe2000bf05070 */
[----:B------:R-:W-:Y:S01]  /*5cb0*/  CS2R R30, SRZ ;  /* 0x00000000001e7805 */ /* 0x000fe2000001ff00 */
[----:B------:R-:W-:Y:S01]  /*5cc0*/  UISETP.NE.AND UP1, UPT, UR38, URZ, UPT ;  /* 0x000000ff2600728c */ /* 0x000fe2000bf25270 */
[----:B------:R-:W-:Y:S01]  /*5cd0*/  LOP3.LUT R48, R48, 0x1, RZ, 0x3c, !PT ;  /* 0x0000000130307812 */ /* 0x000fe200078e3cff */
[----:B------:R-:W-:Y:S02]  /*5ce0*/  UISETP.NE.AND.EX UP0, UPT, UR41, URZ, UPT, UP0 ;  /* 0x000000ff2900728c */ /* 0x000fe4000bf05300 */
[----:B------:R-:W-:Y:S02]  /*5cf0*/  USEL UR4, URZ, 0xffffffff, UP1 ;  /* 0xffffffffff047887 */ /* 0x000fe40008800000 */
[----:B------:R-:W-:Y:S03]  /*5d00*/  USEL UR5, URZ, 0xffffffff, UP0 ;  /* 0xffffffffff057887 */ /* 0x000fe60008000000 */
[----:B------:R-:W-:Y:S01]  /*5d10*/  VOTEU.ANY UP0, P0 ;  /* 0x0000000000ff7886 */ /* 0x000fe20000000100 */
[----:B------:R-:W-:Y:S04]  /*5d20*/  @UP3 USEL UR4, UR5, UR4, !UP0 ;  /* 0x0000000405043287 */ /* 0x000fe8000c000000 */
[----:B------:R-:W-:Y:S04]  /*5d30*/  ULOP3.LUT UR4, UR4, 0x1, URZ, 0xc0, !UPT ;  /* 0x0000000104047892 */ /* 0x000fe8000f8ec0ff */
[----:B------:R-:W-:Y:S02]  /*5d40*/  UISETP.NE.U32.AND UP0, UPT, UR4, 0x1, UPT ;  /* 0x000000010400788c */ /* 0x000fe4000bf05070 */
[----:B------:R-:W-:Y:S04]  /*5d50*/  UIADD3 UR4, UPT, UPT, UR46, 0x168, URZ ;  /* 0x000001682e047890 */ /* 0x000fe8000fffe0ff */
[----:B------:R-:W-:Y:S01]  /*5d60*/  PLOP3.LUT P0, PT, PT, PT, UP0, 0x80, 0x8 ;  /* 0x000000000008781c */ /* 0x000fe20003f0f008 */
[----:B------:R-:W-:Y:S11]  /*5d70*/  UPRMT UR4, UR39, 0x654, UR4 ;  /* 0x0000065427047896 */ /* 0x000ff60008000004 */
[----:B------:R-:W-:Y:S01]  /*5d80*/  @!UPT UIADD3 URZ, UPT, UPT, URZ, URZ, URZ ;  /* 0x000000fffffff290 */ /* 0x000fe2000fffe0ff */
[----:B------:R3:W1:Y:S01]  /*5d90*/  @P0 LDS.64 R30, [R45+UR46+0x280] ;  /* 0x0002802e2d1e0984 */ /* 0x0006620008000a00 */
[----:B------:R-:W-:Y:S01]  /*5da0*/  @!PT LDS RZ, [RZ] ;  /* 0x00000000fffff984 */ /* 0x000fe20000000800 */
[----:B------:R-:W-:Y:S01]  /*5db0*/  @!PT LDS RZ, [RZ] ;  /* 0x00000000fffff984 */ /* 0x000fe20000000800 */
[----:B------:R-:W-:Y:S01]  /*5dc0*/  @!PT LDS RZ, [RZ] ;  /* 0x00000000fffff984 */ /* 0x000fe20000000800 */
[----:B------:R-:W-:Y:S01]  /*5dd0*/  @!PT LDS RZ, [RZ] ;  /* 0x00000000fffff984 */ /* 0x000fe20000000800 */
[----:B------:R4:W-:Y:S06]  /*5de0*/  MEMBAR.ALL.CTA ;  /* 0x0000000000007992 */ /* 0x0009ec0000008000 */
[----:B----4-:R-:W4:Y:S02]  /*5df0*/  FENCE.VIEW.ASYNC.S ;  /* 0x00000000000073c6 */ /* 0x010f240000000000 */
[----:B----4-:R-:W-:Y:S01]  /*5e00*/  SYNCS.ARRIVE.TRANS64.RED.A1T0 RZ, [UR4], RZ ;  /* 0x000000ffffff79a7 */ /* 0x010fe20008100404 */
.L_x_100:
[----:B-1----:R-:W-:Y:S04]  /*5e10*/  SHF.R.U32.HI R3, RZ, 0x15, R28 ;  /* 0x00000015ff037819 */ /* 0x002fe8000001161c */
[----:B------:R-:W-:Y:S01]  /*5e20*/  LOP3.LUT P0, RZ, R3, 0x3, R46, 0x48, !PT ;  /* 0x0000000303ff7812 */ /* 0x000fe2000780482e */
[----:B------:R-:W-:Y:S01]  /*5e30*/  @!UPT UIADD3 URZ, UPT, UPT, URZ, URZ, URZ ;  /* 0x000000fffffff290 */ /* 0x000fe2000fffe0ff */
[----:B--2---:R-:W-:Y:S11]  /*5e40*/  @P4 BRA `(.L_x_103) ;  /* 0x0000000000084947 */ /* 0x004ff60003800000 */
[----:B------:R-:W1:Y:S02]  /*5e50*/  SYNCS.PHASECHK.TRANS64.TRYWAIT P1, [UR50+0x1a0], R10 ;  /* 0x0001a00aff0075a7 */ /* 0x000e640008021132 */
[----:B-1----:R-:W-:Y:S05]  /*5e60*/  @!P1 BRA `(.L_x_104) ;  /* 0x0000001400409947 */ /* 0x002fea0003800000 */
.L_x_103:
[----:B------:R-:W-:Y:S05]  /*5e70*/  @!P0 BRA `(.L_x_105) ;  /* 0x0000000000408947 */ /* 0x000fea0003800000 */
[----:B------:R-:W2:Y:S01]  /*5e80*/  LDCU.64 UR8, c[0x4][0x68] ;  /* 0x01000d00ff0877ac */ /* 0x000ea20008000a00 */
[----:B------:R-:W-:Y:S01]  /*5e90*/  MOV R15, 0x0 ;  /* 0x00000000000f7802 */ /* 0x000fe20000000f00 */
[----:B------:R-:W-:Y:S02]  /*5ea0*/  HFMA2 R12, -RZ, RZ, 0, 5.9604644775390625e-08 ;  /* 0x00000001ff0c7431 */ /* 0x000fe400000001ff */
[----:B------:R-:W-:Y:S02]  /*5eb0*/  IMAD.MOV.U32 R8, RZ, RZ, 0x192 ;  /* 0x00000192ff087424 */ /* 0x000fe400078e00ff */
[----:B------:R-:W-:Y:S01]  /*5ec0*/  IMAD.MOV.U32 R13, RZ, RZ, RZ ;  /* 0x000000ffff0d7224 */ /* 0x000fe200078e00ff */
[----:B------:R-:W1:Y:S01]  /*5ed0*/  LDCU.64 UR6, c[0x4][0x70] ;  /* 0x01000e00ff0677ac */ /* 0x000e620008000a00 */
[----:B------:R-:W3:Y:S01]  /*5ee0*/  LDC.64 R14, c[0x4][R15] ;  /* 0x010000000f0e7b82 */ /* 0x000ee20000000a00 */
[----:B------:R-:W4:Y:S01]  /*5ef0*/  LDCU.64 UR4, c[0x4][0x8] ;  /* 0x01000100ff0477ac */ /* 0x000f220008000a00 */
[----:B--2---:R-:W-:Y:S01]  /*5f00*/  MOV R5, UR9 ;  /* 0x0000000900057c02 */ /* 0x004fe20008000f00 */
[----:B------:R-:W-:Y:S01]  /*5f10*/  IMAD.U32 R4, RZ, RZ, UR8 ;  /* 0x00000008ff047e24 */ /* 0x000fe2000f8e00ff */
[----:B-1----:R-:W-:Y:S01]  /*5f20*/  MOV R7, UR7 ;  /* 0x0000000700077c02 */ /* 0x002fe20008000f00 */
[----:B------:R-:W-:Y:S01]  /*5f30*/  IMAD.U32 R6, RZ, RZ, UR6 ;  /* 0x00000006ff067e24 */ /* 0x000fe2000f8e00ff */
[----:B----4-:R-:W-:Y:S01]  /*5f40*/  MOV R11, UR5 ;  /* 0x00000005000b7c02 */ /* 0x010fe20008000f00 */
[----:B------:R-:W-:Y:S02]  /*5f50*/  IMAD.U32 R10, RZ, RZ, UR4 ;  /* 0x00000004ff0a7e24 */ /* 0x000fe4000f8e00ff */
[----:B------:R-:W-:Y:S07]  /*5f60*/  LEPC R20, `(.L_x_105) ;  /* 0x000000001014794e */ /* 0x000fee0000000000 */
[----:B---3-5:R-:W-:Y:S05]  /*5f70*/  CALL.ABS.NOINC R14 ;  /* 0x000000000e007343 */ /* 0x028fea0003c00000 */
.L_x_105:
[----:B------:R-:W-:Y:S01]  /*5f80*/  ISETP.NE.AND P0, PT, R51, RZ, PT ;  /* 0x000000ff3300720c */ /* 0x000fe20003f05270 */
[----:B------:R-:W-:Y:S05]  /*5f90*/  WARPSYNC.ALL ;  /* 0x0000000000007948 */ /* 0x000fea0003800000 */
[----:B------:R-:W-:Y:S01]  /*5fa0*/  R2UR UR4, R28 ;  /* 0x000000001c0472ca */ /* 0x000fe200000e0000 */
[----:B------:R-:W-:Y:S01]  /*5fb0*/  UIADD3 UR5, UPT, UPT, UR50, 0x1c0, URZ ;  /* 0x000001c032057890 */ /* 0x000fe2000fffe0ff */
[C---:B-1----:R-:W-:Y:S01]  /*5fc0*/  PRMT R3, R30.reuse, 0x8880, RZ ;  /* 0x000088801e037816 */ /* 0x042fe200000000ff */
[----:B------:R-:W-:Y:S01]  /*5fd0*/  UIADD3 UR8, UPT, UPT, UR37, 0x1, URZ ;  /* 0x0000000125087890 */ /* 0x000fe2000fffe0ff */
[C---:B------:R-:W-:Y:S01]  /*5fe0*/  SHF.L.U32 R0, R30.reuse, 0x10, RZ ;  /* 0x000000101e007819 */ /* 0x040fe200000006ff */
[----:B------:R-:W-:Y:S01]  /*5ff0*/  UPRMT UR5, UR39, 0x654, UR5 ;  /* 0x0000065427057896 */ /* 0x000fe20008000005 */
[----:B------:R-:W-:Y:S01]  /*6000*/  SHF.L.U32 R21, R30, 0x8, RZ ;  /* 0x000000081e157819 */ /* 0x000fe200000006ff */
[----:B------:R-:W-:Y:S01]  /*6010*/  BSSY.RECONVERGENT B0, `(.L_x_106) ;  /* 0x0000036000007945 */ /* 0x000fe20003800200 */
[----:B------:R-:W-:Y:S02]  /*6020*/  SHF.R.S32.HI R0, RZ, 0x18, R0 ;  /* 0x00000018ff007819 */ /* 0x000fe40000011400 */
[C---:B------:R-:W-:Y:S02]  /*6030*/  SHF.L.U32 R20, R31.reuse, 0x10, RZ ;  /* 0x000000101f147819 */ /* 0x040fe400000006ff */
[----:B------:R-:W-:Y:S01]  /*6040*/  SHF.R.S32.HI R12, RZ, 0x18, R30 ;  /* 0x00000018ff0c7819 */ /* 0x000fe2000001141e */
[----:B------:R-:W-:Y:S01]  /*6050*/  LDTM.16dp32bit_t0_t15.x8 R4, tmem[UR4] ;  /* 0x00000004000479ee */ /* 0x000fe20008980000 */
[----:B------:R-:W1:Y:S01]  /*6060*/  LDTM.16dp32bit_t16_t31.x8 R4, tmem[UR4+0x8] ;  /* 0x00000804000479ee */ /* 0x000e6200089a0000 */
[----:B------:R-:W-:Y:S01]  /*6070*/  NOP ;  /* 0x0000000000007918 */ /* 0x000fe20000000000 */
[----:B-1----:R-:W-:Y:S01]  /*6080*/  SYNCS.ARRIVE.TRANS64.RED.A1T0 RZ, [UR5], RZ ;  /* 0x000000ffffff79a7 */ /* 0x002fe20008100405 */
[C---:B------:R-:W-:Y:S02]  /*6090*/  PRMT R13, R31.reuse, 0x8880, RZ ;  /* 0x000088801f0d7816 */ /* 0x040fe400000000ff */
[----:B------:R-:W-:Y:S02]  /*60a0*/  SHF.R.S32.HI R14, RZ, 0x18, R31 ;  /* 0x00000018ff0e7819 */ /* 0x000fe4000001141f */
[----:B------:R-:W-:Y:S04]  /*60b0*/  SHF.L.U32 R15, R31, 0x8, RZ ;  /* 0x000000081f0f7819 */ /* 0x000fe800000006ff */
[----:B------:R-:W-:Y:S01]  /*60c0*/  SHF.R.S32.HI R15, RZ, 0x18, R15 ;  /* 0x00000018ff0f7819 */ /* 0x000fe2000001140f */
[C---:B----45:R-:W-:Y:S02]  /*60d0*/  IMAD R4, R27.reuse, R4, RZ ;  /* 0x000000041b047224 */ /* 0x070fe400078e02ff */
[----:B------:R-:W-:Y:S02]  /*60e0*/  IMAD R5, R27, R5, RZ ;  /* 0x000000051b057224 */ /* 0x000fe400078e02ff */
[----:B------:R-:W-:Y:S01]  /*60f0*/  IMAD R4, R3, UR38, R4 ;  /* 0x0000002603047c24 */ /* 0x000fe2000f8e0204 */
[----:B------:R-:W-:Y:S01]  /*6100*/  SHF.R.S32.HI R3, RZ, 0x18, R21 ;  /* 0x00000018ff037819 */ /* 0x000fe20000011415 */
[C---:B------:R-:W-:Y:S02]  /*6110*/  IMAD R6, R27.reuse, R6, RZ ;  /* 0x000000061b067224 */ /* 0x040fe400078e02ff */
[C---:B------:R-:W-:Y:S02]  /*6120*/  IMAD R7, R27.reuse, R7, RZ ;  /* 0x000000071b077224 */ /* 0x040fe400078e02ff */
[----:B------:R-:W-:Y:S01]  /*6130*/  IMAD R5, R0, UR38, R5 ;  /* 0x0000002600057c24 */ /* 0x000fe2000f8e0205 */
[----:B------:R-:W-:Y:S01]  /*6140*/  SHF.R.S32.HI R0, RZ, 0x18, R20 ;  /* 0x00000018ff007819 */ /* 0x000fe20000011414 */
[----:B------:R-:W-:Y:S02]  /*6150*/  IMAD R8, R27, R8, RZ ;  /* 0x000000081b087224 */ /* 0x000fe400078e02ff */
[----:B------:R-:W-:Y:S02]  /*6160*/  IMAD R6, R3, UR38, R6 ;  /* 0x0000002603067c24 */ /* 0x000fe4000f8e0206 */
[----:B------:R-:W-:Y:S02]  /*6170*/  IMAD R9, R27, R9, RZ ;  /* 0x000000091b097224 */ /* 0x000fe400078e02ff */
[----:B------:R-:W-:Y:S02]  /*6180*/  IMAD R7, R12, UR38, R7 ;  /* 0x000000260c077c24 */ /* 0x000fe4000f8e0207 */
[----:B------:R-:W-:Y:S02]  /*6190*/  IMAD R8, R13, UR38, R8 ;  /* 0x000000260d087c24 */ /* 0x000fe4000f8e0208 */
[----:B------:R-:W-:Y:S01]  /*61a0*/  IMAD R10, R27, R10, RZ ;  /* 0x0000000a1b0a7224 */ /* 0x000fe200078e02ff */
[----:B------:R-:W-:Y:S01]  /*61b0*/  I2IP.S8.S32.SAT R28, R7, R6, RZ ;  /* 0x00000006071c7239 */ /* 0x000fe200000014ff */
[----:B------:R-:W-:Y:S02]  /*61c0*/  IMAD R9, R0, UR38, R9 ;  /* 0x0000002600097c24 */ /* 0x000fe4000f8e0209 */
[----:B------:R-:W-:Y:S01]  /*61d0*/  IMAD R11, R27, R11, RZ ;  /* 0x0000000b1b0b7224 */ /* 0x000fe200078e02ff */
[----:B------:R-:W-:Y:S01]  /*61e0*/  I2IP.S8.S32.SAT R20, R5, R4, R28 ;  /* 0x0000000405147239 */ /* 0x000fe2000000141c */
[----:B------:R-:W-:Y:S02]  /*61f0*/  IMAD R10, R15, UR38, R10 ;  /* 0x000000260f0a7c24 */ /* 0x000fe4000f8e020a */
[----:B------:R-:W-:Y:S05]  /*6200*/  IMAD R11, R14, UR38, R11 ;  /* 0x000000260e0b7c24 */ /* 0x000fea000f8e020b */
[----:B------:R-:W-:Y:S04]  /*6210*/  I2IP.S8.S32.SAT R12, R11, R10, RZ ;  /* 0x0000000a0b0c7239 */ /* 0x000fe800000014ff */
[----:B------:R-:W-:Y:S05]  /*6220*/  I2IP.S8.S32.SAT R21, R9, R8, R12 ;  /* 0x0000000809157239 */ /* 0x000fea000000140c */
[----:B------:R1:W-:Y:S01]  /*6230*/  STS.64 [R45+UR46+0x680], R20 ;  /* 0x000680142d007988 */ /* 0x0003e20008000a2e */
[----:B------:R-:W-:Y:S01]  /*6240*/  @!PT LDS RZ, [RZ] ;  /* 0x00000000fffff984 */ /* 0x000fe20000000800 */
[----:B------:R-:W-:Y:S01]  /*6250*/  @!PT LDS RZ, [RZ] ;  /* 0x00000000fffff984 */ /* 0x000fe20000000800 */
[----:B------:R-:W-:Y:S01]  /*6260*/  @!PT LDS RZ, [RZ] ;  /* 0x00000000fffff984 */ /* 0x000fe20000000800 */
[----:B------:R-:W-:Y:S01]  /*6270*/  @!PT LDS RZ, [RZ] ;  /* 0x00000000fffff984 */ /* 0x000fe20000000800 */
[----:B------:R2:W-:Y:S06]  /*6280*/  MEMBAR.ALL.CTA ;  /* 0x0000000000007992 */ /* 0x0005ec0000008000 */
[----:B--2---:R-:W2:Y:S02]  /*6290*/  FENCE.VIEW.ASYNC.S ;  /* 0x00000000000073c6 */ /* 0x004ea40000000000 */
[----:B--2---:R-:W-:Y:S06]  /*62a0*/  BAR.SYNC.DEFER_BLOCKING 0x1, 0x80 ;  /* 0x0042000000007b1d */ /* 0x004fec0000010000 */
[----:B------:R-:W-:Y:S05]  /*62b0*/  @P0 BRA `(.L_x_107) ;  /* 0x00000000002c0947 */ /* 0x000fea0003800000 */
[----:B------:R-:W-:Y:S01]  /*62c0*/  R2UR UR10, R39 ;  /* 0x00000000270a72ca */ /* 0x000fe200000e0000 */
[----:B------:R-:W-:Y:S01]  /*62d0*/  UIADD3 UR12, UP0, UPT, UR48, 0x680, URZ ;  /* 0x00000680300c7890 */ /* 0x000fe2000ff1e0ff */
[----:B------:R-:W-:Y:S01]  /*62e0*/  R2UR UR9, R41 ;  /* 0x00000000290972ca */ /* 0x000fe200000e0000 */
[----:B------:R-:W-:Y:S02]  /*62f0*/  UIADD3 UR4, UPT, UPT, UR46, 0x680, URZ ;  /* 0x000006802e047890 */ /* 0x000fe4000fffe0ff */
[----:B------:R-:W-:Y:S01]  /*6300*/  UIADD3.X UR13, UPT, UPT, URZ, UR49, URZ, UP0, !UPT ;  /* 0x00000031ff0d7290 */ /* 0x000fe200087fe4ff */
[----:B------:R-:W-:Y:S07]  /*6310*/  UMOV UR7, UR36 ;  /* 0x0000002400077c82 */ /* 0x000fee0008000000 */
[----:B------:R-:W-:Y:S02]  /*6320*/  USHF.L.U32 UR5, UR10, 0x4, URZ ;  /* 0x000000040a057899 */ /* 0x000fe400080006ff */
[----:B------:R-:W-:Y:S09]  /*6330*/  USHF.L.U32 UR6, UR9, 0x6, URZ ;  /* 0x0000000609067899 */ /* 0x000ff200080006ff */
[----:B------:R2:W-:Y:S01]  /*6340*/  UTMASTG.3D [UR4], [UR12] ;  /* 0x000000040c0073b5 */ /* 0x0005e20008010000 */
[----:B------:R0:W-:Y:S01]  /*6350*/  UTMACMDFLUSH ;  /* 0x00000000000079b7 */ /* 0x0001e20000000000 */
[----:B--2---:R-:W-:Y:S04]  /*6360*/  DEPBAR.LE SB0, 0x0 ;  /* 0x000080000000791a */ /* 0x004fe80000000000 */
.L_x_107:
[----:B------:R-:W-:Y:S05]  /*6370*/  BSYNC.RECONVERGENT B0 ;  /* 0x0000000000007941 */ /* 0x000fea0003800200 */
.L_x_106:
[----:B------:R-:W-:Y:S01]  /*6380*/  BAR.SYNC.DEFER_BLOCKING 0x1, 0x80 ;  /* 0x0042000000007b1d */ /* 0x000fe20000010000 */
[----:B------:R-:W-:Y:S01]  /*6390*/  ISETP.NE.AND P1, PT, R52, RZ, PT ;  /* 0x000000ff3400720c */ /* 0x000fe20003f25270 */
[----:B------:R-:W-:Y:S01]  /*63a0*/  UISETP.NE.AND UP0, UPT, UR8, 0x4, UPT ;  /* 0x000000040800788c */ /* 0x000fe2000bf05270 */
[----:B------:R-:W-:Y:S01]  /*63b0*/  ISETP.NE.AND P0, PT, R53, 0x2, PT ;  /* 0x000000023500780c */ /* 0x000fe20003f05270 */
[----:B------:R-:W-:Y:S02]  /*63c0*/  IMAD.IADD R39, R23, 0x1, R29 ;  /* 0x0000000117277824 */ /* 0x000fe400078e021d */
[----:B------:R-:W-:Y:S01]  /*63d0*/  USEL UR4, URZ, 0x1, UP0 ;  /* 0x00000001ff047887 */ /* 0x000fe20008000000 */
[----:B------:R-:W-:Y:S01]  /*63e0*/  SEL R0, RZ, 0x1, P0 ;  /* 0x00000001ff007807 */ /* 0x000fe20000000000 */
[----:B------:R-:W-:Y:S01]  /*63f0*/  USEL UR37, UR8, URZ, UP0 ;  /* 0x000000ff08257287 */ /* 0x000fe20008000000 */
[----:B------:R-:W-:Y:S01]  /*6400*/  SEL R53, R53, RZ, P0 ;  /* 0x000000ff35357207 */ /* 0x000fe20000000000 */
[----:B------:R-:W-:Y:S01]  /*6410*/  IMAD.IADD R41, R25, 0x1, R38 ;  /* 0x0000000119297824 */ /* 0x000fe200078e0226 */
[----:B------:R-:W-:Y:S02]  /*6420*/  LOP3.LUT R49, R49, R0, RZ, 0x3c, !PT ;  /* 0x0000000031317212 */ /* 0x000fe400078e3cff */
[----:B------:R-:W-:Y:S02]  /*6430*/  LOP3.LUT R50, R50, UR4, RZ, 0x3c, !PT ;  /* 0x0000000432327c12 */ /* 0x000fe4000f8e3cff */
[----:B------:R-:W-:Y:S01]  /*6440*/  @P1 R2UR UR36, R47 ;  /* 0x000000002f2412ca */ /* 0x000fe200000e0000 */
[----:B------:R-:W-:Y:S03]  /*6450*/  @!UPT UIADD3 URZ, UPT, UPT, URZ, URZ, URZ ;  /* 0x000000fffffff290 */ /* 0x000fe6000fffe0ff */
[----:B------:R-:W-:Y:S11]  /*6460*/  @P1 BRA `(.L_x_108) ;  /* 0xffffffec00b81947 */ /* 0x000ff6000383ffff */
[----:B------:R-:W-:Y:S05]  /*6470*/  EXIT ;  /* 0x000000000000794d */ /* 0x000fea0003800000 */
.L_x_20:
[----:B----4-:R4:W1:Y:S02]  /*6480*/  SYNCS.PHASECHK.TRANS64.TRYWAIT P0, [R4+URZ+0x1f0], R5 ;  /* 0x0001f005040075a7 */ /* 0x01086400080011ff */
[----:B-1----:R-:W-:Y:S05]  /*6490*/  @!P0 NANOSLEEP.SYNCS 0x989680 ;  /* 0x009896800000895d */ /* 0x002fea0003900000 */
[----:B------:R-:W1:Y:S02]  /*64a0*/  @!P0 SYNCS.PHASECHK.TRANS64 P0, [R4+URZ+0x1f0], R5 ;  /* 0x0001f005040085a7 */ /* 0x000e6400080010ff */
[----:B-1----:R-:W-:Y:S05]  /*64b0*/  @!P0 BRA `(.L_x_20) ;  /* 0xfffffffc00f08947 */ /* 0x002fea000383ffff */
[----:B------:R-:W-:Y:S05]  /*64c0*/  BRA `(.L_x_109) ;  /* 0xffffffb000c07947 */ /* 0x000fea000383ffff */
.L_x_23:
[----:B-1----:R-:W-:-:S07]  /*64d0*/  MOV R4, UR33 ;  /* 0x0000002100047c02 */ /* 0x002fce0008000f00 */
.L_x_110:
[----:B-1----:R1:W4:Y:S02]  /*64e0*/  SYNCS.PHASECHK.TRANS64.TRYWAIT P0, [R4+URZ+0xb0], R7 ;  /* 0x0000b007040075a7 */ /* 0x00232400080011ff */
[----:B----4-:R-:W-:Y:S05]  /*64f0*/  @!P0 NANOSLEEP.SYNCS 0x989680 ;  /* 0x009896800000895d */ /* 0x010fea0003900000 */
[----:B------:R-:W4:Y:S02]  /*6500*/  @!P0 SYNCS.PHASECHK.TRANS64 P0, [R4+URZ+0xb0], R7 ;  /* 0x0000b007040085a7 */ /* 0x000f2400080010ff */
[----:B----4-:R-:W-:Y:S05]  /*6510*/  @!P0 BRA `(.L_x_110) ;  /* 0xfffffffc00f08947 */ /* 0x010fea000383ffff */
[----:B------:R-:W-:Y:S05]  /*6520*/  BRA `(.L_x_22) ;  /* 0xffffffb400107947 */ /* 0x000fea000383ffff */
.L_x_29:
[----:B-1----:R-:W-:-:S07]  /*6530*/  MOV R4, UR17 ;  /* 0x0000001100047c02 */ /* 0x002fce0008000f00 */
.L_x_111:
[----:B-1----:R1:W4:Y:S02]  /*6540*/  SYNCS.PHASECHK.TRANS64.TRYWAIT P0, [R4+URZ+0xb0], R7 ;  /* 0x0000b007040075a7 */ /* 0x00232400080011ff */
[----:B----4-:R-:W-:Y:S05]  /*6550*/  @!P0 NANOSLEEP.SYNCS 0x989680 ;  /* 0x009896800000895d */ /* 0x010fea0003900000 */
[----:B------:R-:W4:Y:S02]  /*6560*/  @!P0 SYNCS.PHASECHK.TRANS64 P0, [R4+URZ+0xb0], R7 ;  /* 0x0000b007040085a7 */ /* 0x000f2400080010ff */
[----:B----4-:R-:W-:Y:S05]  /*6570*/  @!P0 BRA `(.L_x_111) ;  /* 0xfffffffc00f08947 */ /* 0x010fea000383ffff */
[----:B------:R-:W-:Y:S05]  /*6580*/  BRA `(.L_x_28) ;  /* 0xffffffb400b87947 */ /* 0x000fea000383ffff */
.L_x_33:
[----:B-1----:R1:W4:Y:S02]  /*6590*/  SYNCS.PHASECHK.TRANS64.TRYWAIT P0, [R8+URZ+0x180], R5 ;  /* 0x00018005080075a7 */ /* 0x00232400080011ff */
[----:B----4-:R-:W-:Y:S05]  /*65a0*/  @!P0 NANOSLEEP.SYNCS 0x989680 ;  /* 0x009896800000895d */ /* 0x010fea0003900000 */
[----:B------:R-:W4:Y:S02]  /*65b0*/  @!P0 SYNCS.PHASECHK.TRANS64 P0, [R8+URZ+0x180], R5 ;  /* 0x00018005080085a7 */ /* 0x000f2400080010ff */
[----:B----4-:R-:W-:Y:S05]  /*65c0*/  @!P0 BRA `(.L_x_33) ;  /* 0xfffffffc00f08947 */ /* 0x010fea000383ffff */
[----:B------:R-:W-:Y:S05]  /*65d0*/  BRA `(.L_x_112) ;  /* 0xffffffb800487947 */ /* 0x000fea000383ffff */
.L_x_37:
[----:B------:R-:W-:-:S07]  /*65e0*/  MOV R0, UR5 ;  /* 0x0000000500007c02 */ /* 0x000fce0008000f00 */
.L_x_113:
[----:B-1----:R1:W2:Y:S02]  /*65f0*/  SYNCS.PHASECHK.TRANS64.TRYWAIT P0, [R0+URZ], R3 ;  /* 0x00000003000075a7 */ /* 0x0022a400080011ff */
[----:B--2---:R-:W-:Y:S05]  /*6600*/  @!P0 NANOSLEEP.SYNCS 0x989680 ;  /* 0x009896800000895d */ /* 0x004fea0003900000 */
[----:B------:R-:W2:Y:S02]  /*6610*/  @!P0 SYNCS.PHASECHK.TRANS64 P0, [R0+URZ], R3 ;  /* 0x00000003000085a7 */ /* 0x000ea400080010ff */
[----:B--2---:R-:W-:Y:S05]  /*6620*/  @!P0 BRA `(.L_x_113) ;  /* 0xfffffffc00f08947 */ /* 0x004fea000383ffff */
[----:B------:R-:W-:Y:S05]  /*6630*/  BRA `(.L_x_114) ;  /* 0xffffffbc00b87947 */ /* 0x000fea000383ffff */
.L_x_38:
[----:B------:R-:W-:-:S07]  /*6640*/  MOV R0, UR5 ;  /* 0x0000000500007c02 */ /* 0x000fce0008000f00 */
.L_x_115:
[----:B-1----:R1:W2:Y:S02]  /*6650*/  SYNCS.PHASECHK.TRANS64.TRYWAIT P0, [R0+URZ], R3 ;  /* 0x00000003000075a7 */ /* 0x0022a400080011ff */
[----:B--2---:R-:W-:Y:S05]  /*6660*/  @!P0 NANOSLEEP.SYNCS 0x989680 ;  /* 0x009896800000895d */ /* 0x004fea0003900000 */
[----:B------:R-:W2:Y:S02]  /*6670*/  @!P0 SYNCS.PHASECHK.TRANS64 P0, [R0+URZ], R3 ;  /* 0x00000003000085a7 */ /* 0x000ea400080010ff */
[----:B--2---:R-:W-:Y:S05]  /*6680*/  @!P0 BRA `(.L_x_115) ;  /* 0xfffffffc00f08947 */ /* 0x004fea000383ffff */
[----:B------:R-:W-:Y:S05]  /*6690*/  BRA `(.L_x_116) ;  /* 0xffffffbc00c47947 */ /* 0x000fea000383ffff */
.L_x_39:
[----:B------:R-:W-:-:S07]  /*66a0*/  MOV R0, UR5 ;  /* 0x0000000500007c02 */ /* 0x000fce0008000f00 */
.L_x_117:
[----:B-1----:R1:W2:Y:S02]  /*66b0*/  SYNCS.PHASECHK.TRANS64.TRYWAIT P0, [R0+URZ], R3 ;  /* 0x00000003000075a7 */ /* 0x0022a400080011ff */
[----:B--2---:R-:W-:Y:S05]  /*66c0*/  @!P0 NANOSLEEP.SYNCS 0x989680 ;  /* 0x009896800000895d */ /* 0x004fea0003900000 */
[----:B------:R-:W2:Y:S02]  /*66d0*/  @!P0 SYNCS.PHASECHK.TRANS64 P0, [R0+URZ], R3 ;  /* 0x00000003000085a7 */ /* 0x000ea400080010ff */
[----:B--2---:R-:W-:Y:S05]  /*66e0*/  @!P0 BRA `(.L_x_117) ;  /* 0xfffffffc00f08947 */ /* 0x004fea000383ffff */
[----:B------:R-:W-:Y:S05]  /*66f0*/  BRA `(.L_x_118) ;  /* 0xffffffbc00d07947 */ /* 0x000fea000383ffff */
.L_x_40:
[----:B------:R-:W-:-:S07]  /*6700*/  MOV R0, UR5 ;  /* 0x0000000500007c02 */ /* 0x000fce0008000f00 */
.L_x_119:
[----:B-1----:R1:W2:Y:S02]  /*6710*/  SYNCS.PHASECHK.TRANS64.TRYWAIT P0, [R0+URZ], R3 ;  /* 0x00000003000075a7 */ /* 0x0022a400080011ff */
[----:B--2---:R-:W-:Y:S05]  /*6720*/  @!P0 NANOSLEEP.SYNCS 0x989680 ;  /* 0x009896800000895d */ /* 0x004fea0003900000 */
[----:B------:R-:W2:Y:S02]  /*6730*/  @!P0 SYNCS.PHASECHK.TRANS64 P0, [R0+URZ], R3 ;  /* 0x00000003000085a7 */ /* 0x000ea400080010ff */
[----:B--2---:R-:W-:Y:S05]  /*6740*/  @!P0 BRA `(.L_x_119) ;  /* 0xfffffffc00f08947 */ /* 0x004fea000383ffff */
[----:B------:R-:W-:Y:S05]  /*6750*/  BRA `(.L_x_120) ;  /* 0xffffffbc00dc7947 */ /* 0x000fea000383ffff */
.L_x_41:
[----:B------:R-:W-:-:S07]  /*6760*/  MOV R0, UR5 ;  /* 0x0000000500007c02 */ /* 0x000fce0008000f00 */
.L_x_121:
[----:B-1----:R1:W2:Y:S02]  /*6770*/  SYNCS.PHASECHK.TRANS64.TRYWAIT P0, [R0+URZ], R3 ;  /* 0x00000003000075a7 */ /* 0x0022a400080011ff */
[----:B--2---:R-:W-:Y:S05]  /*6780*/  @!P0 NANOSLEEP.SYNCS 0x989680 ;  /* 0x009896800000895d */ /* 0x004fea0003900000 */
[----:B------:R-:W2:Y:S02]  /*6790*/  @!P0 SYNCS.PHASECHK.TRANS64 P0, [R0+URZ], R3 ;  /* 0x00000003000085a7 */ /* 0x000ea400080010ff */
[----:B--2---:R-:W-:Y:S05]  /*67a0*/  @!P0 BRA `(.L_x_121) ;  /* 0xfffffffc00f08947 */ /* 0x004fea000383ffff */
[----:B------:R-:W-:Y:S05]  /*67b0*/  BRA `(.L_x_122) ;  /* 0xffffffbc00e87947 */ /* 0x000fea000383ffff */
.L_x_42:
[----:B------:R-:W-:-:S07]  /*67c0*/  MOV R0, UR5 ;  /* 0x0000000500007c02 */ /* 0x000fce0008000f00 */
.L_x_123:
[----:B-1----:R1:W2:Y:S02]  /*67d0*/  SYNCS.PHASECHK.TRANS64.TRYWAIT P0, [R0+URZ], R3 ;  /* 0x00000003000075a7 */ /* 0x0022a400080011ff */
[----:B--2---:R-:W-:Y:S05]  /*67e0*/  @!P0 NANOSLEEP.SYNCS 0x989680 ;  /* 0x009896800000895d */ /* 0x004fea0003900000 */
[----:B------:R-:W2:Y:S02]  /*67f0*/  @!P0 SYNCS.PHASECHK.TRANS64 P0, [R0+URZ], R3 ;  /* 0x00000003000085a7 */ /* 0x000ea400080010ff */
[----:B--2---:R-:W-:Y:S05]  /*6800*/  @!P0 BRA `(.L_x_123) ;  /* 0xfffffffc00f08947 */ /* 0x004fea000383ffff */
[----:B------:R-:W-:Y:S05]  /*6810*/  BRA `(.L_x_124) ;  /* 0xffffffbc00f47947 */ /* 0x000fea000383ffff */
.L_x_43:
[----:B------:R-:W-:-:S07]  /*6820*/  MOV R0, UR5 ;  /* 0x0000000500007c02 */ /* 0x000fce0008000f00 */
.L_x_125:
[----:B-1----:R1:W2:Y:S02]  /*6830*/  SYNCS.PHASECHK.TRANS64.TRYWAIT P0, [R0+URZ], R3 ;  /* 0x00000003000075a7 */ /* 0x0022a400080011ff */
[----:B--2---:R-:W-:Y:S05]  /*6840*/  @!P0 NANOSLEEP.SYNCS 0x989680 ;  /* 0x009896800000895d */ /* 0x004fea0003900000 */
[----:B------:R-:W2:Y:S02]  /*6850*/  @!P0 SYNCS.PHASECHK.TRANS64 P0, [R0+URZ], R3 ;  /* 0x00000003000085a7 */ /* 0x000ea400080010ff */
[----:B--2---:R-:W-:Y:S05]  /*6860*/  @!P0 BRA `(.L_x_125) ;  /* 0xfffffffc00f08947 */ /* 0x004fea000383ffff */
[----:B------:R-:W-:Y:S05]  /*6870*/  BRA `(.L_x_126) ;  /* 0xffffffc000007947 */ /* 0x000fea000383ffff */
.L_x_44:
[----:B------:R-:W-:-:S07]  /*6880*/  MOV R0, UR5 ;  /* 0x0000000500007c02 */ /* 0x000fce0008000f00 */
.L_x_127:
[----:B-1----:R1:W2:Y:S02]  /*6890*/  SYNCS.PHASECHK.TRANS64.TRYWAIT P0, [R0+URZ], R3 ;  /* 0x00000003000075a7 */ /* 0x0022a400080011ff */
[----:B--2---:R-:W-:Y:S05]  /*68a0*/  @!P0 NANOSLEEP.SYNCS 0x989680 ;  /* 0x009896800000895d */ /* 0x004fea0003900000 */
[----:B------:R-:W2:Y:S02]  /*68b0*/  @!P0 SYNCS.PHASECHK.TRANS64 P0, [R0+URZ], R3 ;  /* 0x00000003000085a7 */ /* 0x000ea400080010ff */
[----:B--2---:R-:W-:Y:S05]  /*68c0*/  @!P0 BRA `(.L_x_127) ;  /* 0xfffffffc00f08947 */ /* 0x004fea000383ffff */
[----:B------:R-:W-:Y:S05]  /*68d0*/  BRA `(.L_x_128) ;  /* 0xffffffc0000c7947 */ /* 0x000fea000383ffff */
.L_x_45:
[----:B------:R-:W-:-:S07]  /*68e0*/  MOV R0, UR5 ;  /* 0x0000000500007c02 */ /* 0x000fce0008000f00 */
.L_x_129:
[----:B-1----:R1:W2:Y:S02]  /*68f0*/  SYNCS.PHASECHK.TRANS64.TRYWAIT P0, [R0+URZ], R3 ;  /* 0x00000003000075a7 */ /* 0x0022a400080011ff */
[----:B--2---:R-:W-:Y:S05]  /*6900*/  @!P0 NANOSLEEP.SYNCS 0x989680 ;  /* 0x009896800000895d */ /* 0x004fea0003900000 */
[----:B------:R-:W2:Y:S02]  /*6910*/  @!P0 SYNCS.PHASECHK.TRANS64 P0, [R0+URZ], R3 ;  /* 0x00000003000085a7 */ /* 0x000ea400080010ff */
[----:B--2---:R-:W-:Y:S05]  /*6920*/  @!P0 BRA `(.L_x_129) ;  /* 0xfffffffc00f08947 */ /* 0x004fea000383ffff */
[----:B------:R-:W-:Y:S05]  /*6930*/  BRA `(.L_x_130) ;  /* 0xffffffc000187947 */ /* 0x000fea000383ffff */
.L_x_46:
[----:B------:R-:W-:-:S07]  /*6940*/  MOV R0, UR5 ;  /* 0x0000000500007c02 */ /* 0x000fce0008000f00 */
.L_x_131:
[----:B-1----:R1:W2:Y:S02]  /*6950*/  SYNCS.PHASECHK.TRANS64.TRYWAIT P0, [R0+URZ], R3 ;  /* 0x00000003000075a7 */ /* 0x0022a400080011ff */
[----:B--2---:R-:W-:Y:S05]  /*6960*/  @!P0 NANOSLEEP.SYNCS 0x989680 ;  /* 0x009896800000895d */ /* 0x004fea0003900000 */
[----:B------:R-:W2:Y:S02]  /*6970*/  @!P0 SYNCS.PHASECHK.TRANS64 P0, [R0+URZ], R3 ;  /* 0x00000003000085a7 */ /* 0x000ea400080010ff */
[----:B--2---:R-:W-:Y:S05]  /*6980*/  @!P0 BRA `(.L_x_131) ;  /* 0xfffffffc00f08947 */ /* 0x004fea000383ffff */
[----:B------:R-:W-:Y:S05]  /*6990*/  BRA `(.L_x_132) ;  /* 0xffffffc000247947 */ /* 0x000fea000383ffff */
.L_x_47:
[----:B------:R-:W-:-:S07]  /*69a0*/  MOV R0, UR5 ;  /* 0x0000000500007c02 */ /* 0x000fce0008000f00 */
.L_x_133:
[----:B-1----:R1:W2:Y:S02]  /*69b0*/  SYNCS.PHASECHK.TRANS64.TRYWAIT P0, [R0+URZ], R3 ;  /* 0x00000003000075a7 */ /* 0x0022a400080011ff */
[----:B--2---:R-:W-:Y:S05]  /*69c0*/  @!P0 NANOSLEEP.SYNCS 0x989680 ;  /* 0x009896800000895d */ /* 0x004fea0003900000 */
[----:B------:R-:W2:Y:S02]  /*69d0*/  @!P0 SYNCS.PHASECHK.TRANS64 P0, [R0+URZ], R3 ;  /* 0x00000003000085a7 */ /* 0x000ea400080010ff */
[----:B--2---:R-:W-:Y:S05]  /*69e0*/  @!P0 BRA `(.L_x_133) ;  /* 0xfffffffc00f08947 */ /* 0x004fea000383ffff */
[----:B------:R-:W-:Y:S05]  /*69f0*/  BRA `(.L_x_134) ;  /* 0xffffffc000307947 */ /* 0x000fea000383ffff */
.L_x_48:
[----:B------:R-:W-:-:S07]  /*6a00*/  MOV R0, UR5 ;  /* 0x0000000500007c02 */ /* 0x000fce0008000f00 */
.L_x_135:
[----:B-1----:R1:W2:Y:S02]  /*6a10*/  SYNCS.PHASECHK.TRANS64.TRYWAIT P0, [R0+URZ], R3 ;  /* 0x00000003000075a7 */ /* 0x0022a400080011ff */
[----:B--2---:R-:W-:Y:S05]  /*6a20*/  @!P0 NANOSLEEP.SYNCS 0x989680 ;  /* 0x009896800000895d */ /* 0x004fea0003900000 */
[----:B------:R-:W2:Y:S02]  /*6a30*/  @!P0 SYNCS.PHASECHK.TRANS64 P0, [R0+URZ], R3 ;  /* 0x00000003000085a7 */ /* 0x000ea400080010ff */
[----:B--2---:R-:W-:Y:S05]  /*6a40*/  @!P0 BRA `(.L_x_135) ;  /* 0xfffffffc00f08947 */ /* 0x004fea000383ffff */
[----:B------:R-:W-:Y:S05]  /*6a50*/  BRA `(.L_x_136) ;  /* 0xffffffc0003c7947 */ /* 0x000fea000383ffff */
.L_x_49:
[----:B------:R-:W-:-:S07]  /*6a60*/  MOV R0, UR5 ;  /* 0x0000000500007c02 */ /* 0x000fce0008000f00 */
.L_x_137:
[----:B-1----:R1:W2:Y:S02]  /*6a70*/  SYNCS.PHASECHK.TRANS64.TRYWAIT P0, [R0+URZ], R3 ;  /* 0x00000003000075a7 */ /* 0x0022a400080011ff */
[----:B--2---:R-:W-:Y:S05]  /*6a80*/  @!P0 NANOSLEEP.SYNCS 0x989680 ;  /* 0x009896800000895d */ /* 0x004fea0003900000 */
[----:B------:R-:W2:Y:S02]  /*6a90*/  @!P0 SYNCS.PHASECHK.TRANS64 P0, [R0+URZ], R3 ;  /* 0x00000003000085a7 */ /* 0x000ea400080010ff */
[----:B--2---:R-:W-:Y:S05]  /*6aa0*/  @!P0 BRA `(.L_x_137) ;  /* 0xfffffffc00f08947 */ /* 0x004fea000383ffff */
[----:B------:R-:W-:Y:S05]  /*6ab0*/  BRA `(.L_x_138) ;  /* 0xffffffc000487947 */ /* 0x000fea000383ffff */
.L_x_50:
[----:B------:R-:W-:-:S07]  /*6ac0*/  MOV R0, UR5 ;  /* 0x0000000500007c02 */ /* 0x000fce0008000f00 */
.L_x_139:
[----:B-1----:R1:W2:Y:S02]  /*6ad0*/  SYNCS.PHASECHK.TRANS64.TRYWAIT P0, [R0+URZ], R3 ;  /* 0x00000003000075a7 */ /* 0x0022a400080011ff */
[----:B--2---:R-:W-:Y:S05]  /*6ae0*/  @!P0 NANOSLEEP.SYNCS 0x989680 ;  /* 0x009896800000895d */ /* 0x004fea0003900000 */
[----:B------:R-:W2:Y:S02]  /*6af0*/  @!P0 SYNCS.PHASECHK.TRANS64 P0, [R0+URZ], R3 ;  /* 0x00000003000085a7 */ /* 0x000ea400080010ff */
[----:B--2---:R-:W-:Y:S05]  /*6b00*/  @!P0 BRA `(.L_x_139) ;  /* 0xfffffffc00f08947 */ /* 0x004fea000383ffff */
[----:B------:R-:W-:Y:S05]  /*6b10*/  BRA `(.L_x_140) ;  /* 0xffffffc000547947 */ /* 0x000fea000383ffff */
.L_x_51:
[----:B------:R-:W-:-:S07]  /*6b20*/  MOV R0, UR5 ;  /* 0x0000000500007c02 */ /* 0x000fce0008000f00 */
.L_x_141:
[----:B-1----:R1:W2:Y:S02]  /*6b30*/  SYNCS.PHASECHK.TRANS64.TRYWAIT P0, [R0+URZ], R3 ;  /* 0x00000003000075a7 */ /* 0x0022a400080011ff */
[----:B--2---:R-:W-:Y:S05]  /*6b40*/  @!P0 NANOSLEEP.SYNCS 0x989680 ;  /* 0x009896800000895d */ /* 0x004fea0003900000 */
[----:B------:R-:W2:Y:S02]  /*6b50*/  @!P0 SYNCS.PHASECHK.TRANS64 P0, [R0+URZ], R3 ;  /* 0x00000003000085a7 */ /* 0x000ea400080010ff */
[----:B--2---:R-:W-:Y:S05]  /*6b60*/  @!P0 BRA `(.L_x_141) ;  /* 0xfffffffc00f08947 */ /* 0x004fea000383ffff */
[----:B------:R-:W-:Y:S05]  /*6b70*/  BRA `(.L_x_142) ;  /* 0xffffffc000607947 */ /* 0x000fea000383ffff */
.L_x_52:
[----:B------:R-:W-:-:S07]  /*6b80*/  MOV R0, UR5 ;  /* 0x0000000500007c02 */ /* 0x000fce0008000f00 */
.L_x_143:
[----:B-1----:R1:W2:Y:S02]  /*6b90*/  SYNCS.PHASECHK.TRANS64.TRYWAIT P0, [R0+URZ], R3 ;  /* 0x00000003000075a7 */ /* 0x0022a400080011ff */
[----:B--2---:R-:W-:Y:S05]  /*6ba0*/  @!P0 NANOSLEEP.SYNCS 0x989680 ;  /* 0x009896800000895d */ /* 0x004fea0003900000 */
[----:B------:R-:W2:Y:S02]  /*6bb0*/  @!P0 SYNCS.PHASECHK.TRANS64 P0, [R0+URZ], R3 ;  /* 0x00000003000085a7 */ /* 0x000ea400080010ff */
[----:B--2---:R-:W-:Y:S05]  /*6bc0*/  @!P0 BRA `(.L_x_143) ;  /* 0xfffffffc00f08947 */ /* 0x004fea000383ffff */
[----:B------:R-:W-:Y:S05]  /*6bd0*/  BRA `(.L_x_144) ;  /* 0xffffffc0006c7947 */ /* 0x000fea000383ffff */
.L_x_53:
[----:B------:R-:W-:-:S07]  /*6be0*/  MOV R0, UR5 ;  /* 0x0000000500007c02 */ /* 0x000fce0008000f00 */
.L_x_145:
[----:B-1----:R1:W2:Y:S02]  /*6bf0*/  SYNCS.PHASECHK.TRANS64.TRYWAIT P0, [R0+URZ], R3 ;  /* 0x00000003000075a7 */ /* 0x0022a400080011ff */
[----:B--2---:R-:W-:Y:S05]  /*6c00*/  @!P0 NANOSLEEP.SYNCS 0x989680 ;  /* 0x009896800000895d */ /* 0x004fea0003900000 */
[----:B------:R-:W2:Y:S02]  /*6c10*/  @!P0 SYNCS.PHASECHK.TRANS64 P0, [R0+URZ], R3 ;  /* 0x00000003000085a7 */ /* 0x000ea400080010ff */
[----:B--2---:R-:W-:Y:S05]  /*6c20*/  @!P0 BRA `(.L_x_145) ;  /* 0xfffffffc00f08947 */ /* 0x004fea000383ffff */
[----:B------:R-:W-:Y:S05]  /*6c30*/  BRA `(.L_x_146) ;  /* 0xffffffc000787947 */ /* 0x000fea000383ffff */
.L_x_54:
[----:B------:R-:W-:-:S07]  /*6c40*/  MOV R0, UR5 ;  /* 0x0000000500007c02 */ /* 0x000fce0008000f00 */
.L_x_147:
[----:B-1----:R1:W2:Y:S02]  /*6c50*/  SYNCS.PHASECHK.TRANS64.TRYWAIT P0, [R0+URZ], R3 ;  /* 0x00000003000075a7 */ /* 0x0022a400080011ff */
[----:B--2---:R-:W-:Y:S05]  /*6c60*/  @!P0 NANOSLEEP.SYNCS 0x989680 ;  /* 0x009896800000895d */ /* 0x004fea0003900000 */
[----:B------:R-:W2:Y:S02]  /*6c70*/  @!P0 SYNCS.PHASECHK.TRANS64 P0, [R0+URZ], R3 ;  /* 0x00000003000085a7 */ /* 0x000ea400080010ff */
[----:B--2---:R-:W-:Y:S05]  /*6c80*/  @!P0 BRA `(.L_x_147) ;  /* 0xfffffffc00f08947 */ /* 0x004fea000383ffff */
[----:B------:R-:W-:Y:S05]  /*6c90*/  BRA `(.L_x_148) ;  /* 0xffffffc000847947 */ /* 0x000fea000383ffff */
.L_x_55:
[----:B------:R-:W-:-:S07]  /*6ca0*/  MOV R0, UR5 ;  /* 0x0000000500007c02 */ /* 0x000fce0008000f00 */
.L_x_149:
[----:B-1----:R1:W2:Y:S02]  /*6cb0*/  SYNCS.PHASECHK.TRANS64.TRYWAIT P0, [R0+URZ], R3 ;  /* 0x00000003000075a7 */ /* 0x0022a400080011ff */
[----:B--2---:R-:W-:Y:S05]  /*6cc0*/  @!P0 NANOSLEEP.SYNCS 0x989680 ;  /* 0x009896800000895d */ /* 0x004fea0003900000 */
[----:B------:R-:W2:Y:S02]  /*6cd0*/  @!P0 SYNCS.PHASECHK.TRANS64 P0, [R0+URZ], R3 ;  /* 0x00000003000085a7 */ /* 0x000ea400080010ff */
[----:B--2---:R-:W-:Y:S05]  /*6ce0*/  @!P0 BRA `(.L_x_149) ;  /* 0xfffffffc00f08947 */ /* 0x004fea000383ffff */
[----:B------:R-:W-:Y:S05]  /*6cf0*/  BRA `(.L_x_150) ;  /* 0xffffffc000907947 */ /* 0x000fea000383ffff */
.L_x_56:
[----:B------:R-:W-:-:S07]  /*6d00*/  MOV R0, UR5 ;  /* 0x0000000500007c02 */ /* 0x000fce0008000f00 */
.L_x_151:
[----:B-1----:R1:W2:Y:S02]  /*6d10*/  SYNCS.PHASECHK.TRANS64.TRYWAIT P0, [R0+URZ], R3 ;  /* 0x00000003000075a7 */ /* 0x0022a400080011ff */
[----:B--2---:R-:W-:Y:S05]  /*6d20*/  @!P0 NANOSLEEP.SYNCS 0x989680 ;  /* 0x009896800000895d */ /* 0x004fea0003900000 */
[----:B------:R-:W2:Y:S02]  /*6d30*/  @!P0 SYNCS.PHASECHK.TRANS64 P0, [R0+URZ], R3 ;  /* 0x00000003000085a7 */ /* 0x000ea400080010ff */
[----:B--2---:R-:W-:Y:S05]  /*6d40*/  @!P0 BRA `(.L_x_151) ;  /* 0xfffffffc00f08947 */ /* 0x004fea000383ffff */
[----:B------:R-:W-:Y:S05]  /*6d50*/  BRA `(.L_x_152) ;  /* 0xffffffc0009c7947 */ /* 0x000fea000383ffff */
.L_x_57:
[----:B------:R-:W-:-:S07]  /*6d60*/  MOV R0, UR5 ;  /* 0x0000000500007c02 */ /* 0x000fce0008000f00 */
.L_x_153:
[----:B-1----:R1:W2:Y:S02]  /*6d70*/  SYNCS.PHASECHK.TRANS64.TRYWAIT P0, [R0+URZ], R3 ;  /* 0x00000003000075a7 */ /* 0x0022a400080011ff */
[----:B--2---:R-:W-:Y:S05]  /*6d80*/  @!P0 NANOSLEEP.SYNCS 0x989680 ;  /* 0x009896800000895d */ /* 0x004fea0003900000 */
[----:B------:R-:W2:Y:S02]  /*6d90*/  @!P0 SYNCS.PHASECHK.TRANS64 P0, [R0+URZ], R3 ;  /* 0x00000003000085a7 */ /* 0x000ea400080010ff */
[----:B--2---:R-:W-:Y:S05]  /*6da0*/  @!P0 BRA `(.L_x_153) ;  /* 0xfffffffc00f08947 */ /* 0x004fea000383ffff */
[----:B------:R-:W-:Y:S05]  /*6db0*/  BRA `(.L_x_154) ;  /* 0xffffffc000a87947 */ /* 0x000fea000383ffff */
.L_x_60:
[----:B-1----:R1:W2:Y:S02]  /*6dc0*/  SYNCS.PHASECHK.TRANS64.TRYWAIT P0, [R0+URZ+0x1e0], R9 ;  /* 0x0001e009000075a7 */ /* 0x0022a400080011ff */
[----:B--2---:R-:W-:Y:S05]  /*6dd0*/  @!P0 NANOSLEEP.SYNCS 0x989680 ;  /* 0x009896800000895d */ /* 0x004fea0003900000 */
[----:B------:R-:W2:Y:S02]  /*6de0*/  @!P0 SYNCS.PHASECHK.TRANS64 P0, [R0+URZ+0x1e0], R9 ;  /* 0x0001e009000085a7 */ /* 0x000ea400080010ff */
[----:B--2---:R-:W-:Y:S05]  /*6df0*/  @!P0 BRA `(.L_x_60) ;  /* 0xfffffffc00f08947 */ /* 0x004fea000383ffff */
[----:B------:R-:W-:Y:S05]  /*6e00*/  BRA `(.L_x_155) ;  /* 0xffffffc400087947 */ /* 0x000fea000383ffff */
.L_x_61:
[----:B------:R-:W-:-:S07]  /*6e10*/  MOV R0, UR5 ;  /* 0x0000000500007c02 */ /* 0x000fce0008000f00 */
.L_x_156:
[----:B-1----:R1:W2:Y:S02]  /*6e20*/  SYNCS.PHASECHK.TRANS64.TRYWAIT P0, [R0+URZ+0x190], R11 ;  /* 0x0001900b000075a7 */ /* 0x0022a400080011ff */
[----:B--2---:R-:W-:Y:S05]  /*6e30*/  @!P0 NANOSLEEP.SYNCS 0x989680 ;  /* 0x009896800000895d */ /* 0x004fea0003900000 */
[----:B------:R-:W2:Y:S02]  /*6e40*/  @!P0 SYNCS.PHASECHK.TRANS64 P0, [R0+URZ+0x190], R11 ;  /* 0x0001900b000085a7 */ /* 0x000ea400080010ff */
[----:B--2---:R-:W-:Y:S05]  /*6e50*/  @!P0 BRA `(.L_x_156) ;  /* 0xfffffffc00f08947 */ /* 0x004fea000383ffff */
[----:B------:R-:W-:Y:S05]  /*6e60*/  BRA `(.L_x_157) ;  /* 0xffffffc400187947 */ /* 0x000fea000383ffff */
.L_x_62:
[----:B-1----:R1:W2:Y:S02]  /*6e70*/  SYNCS.PHASECHK.TRANS64.TRYWAIT P1, [R0+URZ+0x180], R9 ;  /* 0x00018009000075a7 */ /* 0x0022a400080211ff */
[----:B--2---:R-:W-:Y:S05]  /*6e80*/  @!P1 NANOSLEEP.SYNCS 0x989680 ;  /* 0x009896800000995d */ /* 0x004fea0003900000 */
[----:B------:R-:W2:Y:S02]  /*6e90*/  @!P1 SYNCS.PHASECHK.TRANS64 P1, [R0+URZ+0x180], R9 ;  /* 0x00018009000095a7 */ /* 0x000ea400080210ff */
[----:B--2---:R-:W-:Y:S05]  /*6ea0*/  @!P1 BRA `(.L_x_62) ;  /* 0xfffffffc00f09947 */ /* 0x004fea000383ffff */
[----:B------:R-:W-:Y:S05]  /*6eb0*/  BRA `(.L_x_158) ;  /* 0xffffffc400487947 */ /* 0x000fea000383ffff */
.L_x_65:
[----:B------:R-:W-:-:S07]  /*6ec0*/  MOV R0, UR5 ;  /* 0x0000000500007c02 */ /* 0x000fce0008000f00 */
.L_x_159:
[----:B-1----:R1:W2:Y:S02]  /*6ed0*/  SYNCS.PHASECHK.TRANS64.TRYWAIT P0, [R0+URZ+0x190], R3 ;  /* 0x00019003000075a7 */ /* 0x0022a400080011ff */
[----:B--2---:R-:W-:Y:S05]  /*6ee0*/  @!P0 NANOSLEEP.SYNCS 0x989680 ;  /* 0x009896800000895d */ /* 0x004fea0003900000 */
[----:B------:R-:W2:Y:S02]  /*6ef0*/  @!P0 SYNCS.PHASECHK.TRANS64 P0, [R0+URZ+0x190], R3 ;  /* 0x00019003000085a7 */ /* 0x000ea400080010ff */
[----:B--2---:R-:W-:Y:S05]  /*6f00*/  @!P0 BRA `(.L_x_159) ;  /* 0xfffffffc00f08947 */ /* 0x004fea000383ffff */
[----:B------:R-:W-:Y:S05]  /*6f10*/  BRA `(.L_x_64) ;  /* 0xffffffc4009c7947 */ /* 0x000fea000383ffff */
.L_x_72:
[----:B-1----:R1:W2:Y:S02]  /*6f20*/  SYNCS.PHASECHK.TRANS64.TRYWAIT P1, [R0+URZ+0x180], R5 ;  /* 0x00018005000075a7 */ /* 0x0022a400080211ff */
[----:B--2---:R-:W-:Y:S05]  /*6f30*/  @!P1 NANOSLEEP.SYNCS 0x989680 ;  /* 0x009896800000995d */ /* 0x004fea0003900000 */
[----:B------:R-:W2:Y:S02]  /*6f40*/  @!P1 SYNCS.PHASECHK.TRANS64 P1, [R0+URZ+0x180], R5 ;  /* 0x00018005000095a7 */ /* 0x000ea400080210ff */
[----:B--2---:R-:W-:Y:S05]  /*6f50*/  @!P1 BRA `(.L_x_72) ;  /* 0xfffffffc00f09947 */ /* 0x004fea000383ffff */
[----:B------:R-:W-:Y:S05]  /*6f60*/  BRA `(.L_x_160) ;  /* 0xffffffcc000c7947 */ /* 0x000fea000383ffff */
.L_x_73:
[----:B------:R-:W-:-:S07]  /*6f70*/  MOV R3, UR7 ;  /* 0x0000000700037c02 */ /* 0x000fce0008000f00 */
.L_x_161:
[----:B-1----:R1:W2:Y:S02]  /*6f80*/  SYNCS.PHASECHK.TRANS64.TRYWAIT P0, [R3+URZ+0x1c0], R0 ;  /* 0x0001c000030075a7 */ /* 0x0022a400080011ff */
[----:B--2---:R-:W-:Y:S05]  /*6f90*/  @!P0 NANOSLEEP.SYNCS 0x989680 ;  /* 0x009896800000895d */ /* 0x004fea0003900000 */
[----:B------:R-:W2:Y:S02]  /*6fa0*/  @!P0 SYNCS.PHASECHK.TRANS64 P0, [R3+URZ+0x1c0], R0 ;  /* 0x0001c000030085a7 */ /* 0x000ea400080010ff */
[----:B--2---:R-:W-:Y:S05]  /*6fb0*/  @!P0 BRA `(.L_x_161) ;  /* 0xfffffffc00f08947 */ /* 0x004fea000383ffff */
[----:B------:R-:W-:Y:S05]  /*6fc0*/  BRA `(.L_x_162) ;  /* 0xffffffcc005c7947 */ /* 0x000fea000383ffff */
.L_x_76:
[----:B------:R-:W-:Y:S07]  /*6fd0*/  MOV R0, UR6 ;  /* 0x0000000600007c02 */ /* 0x000fee0008000f00 */
.L_x_163:
[----:B-1----:R1:W2:Y:S02]  /*6fe0*/  SYNCS.PHASECHK.TRANS64.TRYWAIT P0, [R0+URZ], R3 ;  /* 0x00000003000075a7 */ /* 0x0022a400080011ff */
[----:B--2---:R-:W-:Y:S05]  /*6ff0*/  @!P0 NANOSLEEP.SYNCS 0x989680 ;  /* 0x009896800000895d */ /* 0x004fea0003900000 */
[----:B------:R-:W2:Y:S02]  /*7000*/  @!P0 SYNCS.PHASECHK.TRANS64 P0, [R0+URZ], R3 ;  /* 0x00000003000085a7 */ /* 0x000ea400080010ff */
[----:B--2---:R-:W-:Y:S05]  /*7010*/  @!P0 BRA `(.L_x_163) ;  /* 0xfffffffc00f08947 */ /* 0x004fea000383ffff */
[----:B------:R-:W-:Y:S05]  /*7020*/  BRA `(.L_x_75) ;  /* 0xffffffcc00787947 */ /* 0x000fea000383ffff */
.L_x_79:
[----:B------:R-:W-:-:S07]  /*7030*/  MOV R0, UR6 ;  /* 0x0000000600007c02 */ /* 0x000fce0008000f00 */
.L_x_164:
[----:B--2---:R2:W4:Y:S02]  /*7040*/  SYNCS.PHASECHK.TRANS64.TRYWAIT P0, [R0+URZ], R3 ;  /* 0x00000003000075a7 */ /* 0x00452400080011ff */
[----:B----4-:R-:W-:Y:S05]  /*7050*/  @!P0 NANOSLEEP.SYNCS 0x989680 ;  /* 0x009896800000895d */ /* 0x010fea0003900000 */
[----:B------:R-:W4:Y:S02]  /*7060*/  @!P0 SYNCS.PHASECHK.TRANS64 P0, [R0+URZ], R3 ;  /* 0x00000003000085a7 */ /* 0x000f2400080010ff */
[----:B----4-:R-:W-:Y:S05]  /*7070*/  @!P0 BRA `(.L_x_164) ;  /* 0xfffffffc00f08947 */ /* 0x010fea000383ffff */
[----:B------:R-:W-:Y:S05]  /*7080*/  BRA `(.L_x_165) ;  /* 0xffffffd000547947 */ /* 0x000fea000383ffff */
.L_x_80:
[----:B------:R-:W-:-:S07]  /*7090*/  MOV R0, UR6 ;  /* 0x0000000600007c02 */ /* 0x000fce0008000f00 */
.L_x_166:
[----:B-1----:R1:W2:Y:S02]  /*70a0*/  SYNCS.PHASECHK.TRANS64.TRYWAIT P0, [R0+URZ], R3 ;  /* 0x00000003000075a7 */ /* 0x0022a400080011ff */
[----:B--2---:R-:W-:Y:S05]  /*70b0*/  @!P0 NANOSLEEP.SYNCS 0x989680 ;  /* 0x009896800000895d */ /* 0x004fea0003900000 */
[----:B------:R-:W2:Y:S02]  /*70c0*/  @!P0 SYNCS.PHASECHK.TRANS64 P0, [R0+URZ], R3 ;  /* 0x00000003000085a7 */ /* 0x000ea400080010ff */
[----:B--2---:R-:W-:Y:S05]  /*70d0*/  @!P0 BRA `(.L_x_166) ;  /* 0xfffffffc00f08947 */ /* 0x004fea000383ffff */
[----:B------:R-:W-:Y:S05]  /*70e0*/  BRA `(.L_x_167) ;  /* 0xffffffd000607947 */ /* 0x000fea000383ffff */
.L_x_81:
[----:B------:R-:W-:-:S07]  /*70f0*/  MOV R0, UR6 ;  /* 0x0000000600007c02 */ /* 0x000fce0008000f00 */
.L_x_168:
[----:B-1----:R1:W2:Y:S02]  /*7100*/  SYNCS.PHASECHK.TRANS64.TRYWAIT P0, [R0+URZ], R3 ;  /* 0x00000003000075a7 */ /* 0x0022a400080011ff */
[----:B--2---:R-:W-:Y:S05]  /*7110*/  @!P0 NANOSLEEP.SYNCS 0x989680 ;  /* 0x009896800000895d */ /* 0x004fea0003900000 */
[----:B------:R-:W2:Y:S02]  /*7120*/  @!P0 SYNCS.PHASECHK.TRANS64 P0, [R0+URZ], R3 ;  /* 0x00000003000085a7 */ /* 0x000ea400080010ff */
[----:B--2---:R-:W-:Y:S05]  /*7130*/  @!P0 BRA `(.L_x_168) ;  /* 0xfffffffc00f08947 */ /* 0x004fea000383ffff */
[----:B------:R-:W-:Y:S05]  /*7140*/  BRA `(.L_x_169) ;  /* 0xffffffd0006c7947 */ /* 0x000fea000383ffff */
.L_x_82:
[----:B------:R-:W-:-:S07]  /*7150*/  MOV R0, UR7 ;  /* 0x0000000700007c02 */ /* 0x000fce0008000f00 */
.L_x_170:
[----:B-1----:R1:W2:Y:S02]  /*7160*/  SYNCS.PHASECHK.TRANS64.TRYWAIT P0, [R0+URZ], R3 ;  /* 0x00000003000075a7 */ /* 0x0022a400080011ff */
[----:B--2---:R-:W-:Y:S05]  /*7170*/  @!P0 NANOSLEEP.SYNCS 0x989680 ;  /* 0x009896800000895d */ /* 0x004fea0003900000 */
[----:B------:R-:W2:Y:S02]  /*7180*/  @!P0 SYNCS.PHASECHK.TRANS64 P0, [R0+URZ], R3 ;  /* 0x00000003000085a7 */ /* 0x000ea400080010ff */
[----:B--2---:R-:W-:Y:S05]  /*7190*/  @!P0 BRA `(.L_x_170) ;  /* 0xfffffffc00f08947 */ /* 0x004fea000383ffff */
[----:B------:R-:W-:Y:S05]  /*71a0*/  BRA `(.L_x_171) ;  /* 0xffffffd000787947 */ /* 0x000fea000383ffff */
.L_x_87:
[----:B---3--:R3:W1:Y:S02]  /*71b0*/  SYNCS.PHASECHK.TRANS64.TRYWAIT P0, [R0+URZ+0x180], R3 ;  /* 0x00018003000075a7 */ /* 0x00866400080011ff */
[----:B-1----:R-:W-:Y:S05]  /*71c0*/  @!P0 NANOSLEEP.SYNCS 0x989680 ;  /* 0x009896800000895d */ /* 0x002fea0003900000 */
[----:B------:R-:W1:Y:S02]  /*71d0*/  @!P0 SYNCS.PHASECHK.TRANS64 P0, [R0+URZ+0x180], R3 ;  /* 0x00018003000085a7 */ /* 0x000e6400080010ff */
[----:B-1----:R-:W-:Y:S05]  /*71e0*/  @!P0 BRA `(.L_x_87) ;  /* 0xfffffffc00f08947 */ /* 0x002fea000383ffff */
[----:B------:R-:W-:Y:S05]  /*71f0*/  BRA `(.L_x_172) ;  /* 0xffffffd400787947 */ /* 0x000fea000383ffff */
.L_x_90:
[----:B------:R-:W-:Y:S07]  /*7200*/  MOV R0, UR6 ;  /* 0x0000000600007c02 */ /* 0x000fee0008000f00 */
.L_x_173:
[----:B---3--:R3:W1:Y:S02]  /*7210*/  SYNCS.PHASECHK.TRANS64.TRYWAIT P0, [R0+URZ+0x178], R3 ;  /* 0x00017803000075a7 */ /* 0x00866400080011ff */
[----:B-1----:R-:W-:Y:S05]  /*7220*/  @!P0 NANOSLEEP.SYNCS 0x989680 ;  /* 0x009896800000895d */ /* 0x002fea0003900000 */
[----:B------:R-:W1:Y:S02]  /*7230*/  @!P0 SYNCS.PHASECHK.TRANS64 P0, [R0+URZ+0x178], R3 ;  /* 0x00017803000085a7 */ /* 0x000e6400080010ff */
[----:B-1----:R-:W-:Y:S05]  /*7240*/  @!P0 BRA `(.L_x_173) ;  /* 0xfffffffc00f08947 */ /* 0x002fea000383ffff */
[----:B------:R-:W-:Y:S05]  /*7250*/  BRA `(.L_x_89) ;  /* 0xffffffd800647947 */ /* 0x000fea000383ffff */
.L_x_93:
[----:B------:R-:W-:Y:S07]  /*7260*/  MOV R3, UR6 ;  /* 0x0000000600037c02 */ /* 0x000fee0008000f00 */
.L_x_174:
[----:B-1----:R1:W2:Y:S02]  /*7270*/  SYNCS.PHASECHK.TRANS64.TRYWAIT P2, [R3+URZ+0x168], R28 ;  /* 0x0001681c030075a7 */ /* 0x0022a400080411ff */
[----:B--2---:R-:W-:Y:S05]  /*7280*/  @!P2 NANOSLEEP.SYNCS 0x989680 ;  /* 0x009896800000a95d */ /* 0x004fea0003900000 */
[----:B------:R-:W2:Y:S02]  /*7290*/  @!P2 SYNCS.PHASECHK.TRANS64 P2, [R3+URZ+0x168], R28 ;  /* 0x0001681c0300a5a7 */ /* 0x000ea400080410ff */
[----:B--2---:R-:W-:Y:S05]  /*72a0*/  @!P2 BRA `(.L_x_174) ;  /* 0xfffffffc00f0a947 */ /* 0x004fea000383ffff */
[----:B------:R-:W-:Y:S05]  /*72b0*/  BRA `(.L_x_175) ;  /* 0xffffffd800f87947 */ /* 0x000fea000383ffff */
.L_x_96:
[----:B--2---:R2:W4:Y:S02]  /*72c0*/  SYNCS.PHASECHK.TRANS64.TRYWAIT P0, [R0+URZ+0x180], R3 ;  /* 0x00018003000075a7 */ /* 0x00452400080011ff */
[----:B----4-:R-:W-:Y:S05]  /*72d0*/  @!P0 NANOSLEEP.SYNCS 0x989680 ;  /* 0x009896800000895d */ /* 0x010fea0003900000 */
[----:B------:R-:W4:Y:S02]  /*72e0*/  @!P0 SYNCS.PHASECHK.TRANS64 P0, [R0+URZ+0x180], R3 ;  /* 0x00018003000085a7 */ /* 0x000f2400080010ff */
[----:B----4-:R-:W-:Y:S05]  /*72f0*/  @!P0 BRA `(.L_x_96) ;  /* 0xfffffffc00f08947 */ /* 0x010fea000383ffff */
[----:B------:R-:W-:Y:S05]  /*7300*/  BRA `(.L_x_176) ;  /* 0xffffffe000247947 */ /* 0x000fea000383ffff */
.L_x_102:
[----:B------:R-:W-:Y:S07]  /*7310*/  MOV R0, UR46 ;  /* 0x0000002e00007c02 */ /* 0x000fee0008000f00 */
.L_x_177:
[----:B-1----:R1:W3:Y:S02]  /*7320*/  SYNCS.PHASECHK.TRANS64.TRYWAIT P1, [R0+URZ+0x160], R3 ;  /* 0x00016003000075a7 */ /* 0x0022e400080211ff */
[----:B---3--:R-:W-:Y:S05]  /*7330*/  @!P1 NANOSLEEP.SYNCS 0x989680 ;  /* 0x009896800000995d */ /* 0x008fea0003900000 */
[----:B------:R-:W3:Y:S02]  /*7340*/  @!P1 SYNCS.PHASECHK.TRANS64 P1, [R0+URZ+0x160], R3 ;  /* 0x00016003000095a7 */ /* 0x000ee400080210ff */
[----:B---3--:R-:W-:Y:S05]  /*7350*/  @!P1 BRA `(.L_x_177) ;  /* 0xfffffffc00f09947 */ /* 0x008fea000383ffff */
[----:B------:R-:W-:Y:S05]  /*7360*/  BRA `(.L_x_101) ;  /* 0xffffffe8004c7947 */ /* 0x000fea000383ffff */
.L_x_104:
[----:B------:R-:W-:Y:S07]  /*7370*/  MOV R3, UR50 ;  /* 0x0000003200037c02 */ /* 0x000fee0008000f00 */
.L_x_178:
[----:B-1----:R1:W2:Y:S02]  /*7380*/  SYNCS.PHASECHK.TRANS64.TRYWAIT P1, [R3+URZ+0x1a0], R10 ;  /* 0x0001a00a030075a7 */ /* 0x0022a400080211ff */
[----:B--2---:R-:W-:Y:S05]  /*7390*/  @!P1 NANOSLEEP.SYNCS 0x989680 ;  /* 0x009896800000995d */ /* 0x004fea0003900000 */
[----:B------:R-:W2:Y:S02]  /*73a0*/  @!P1 SYNCS.PHASECHK.TRANS64 P1, [R3+URZ+0x1a0], R10 ;  /* 0x0001a00a030095a7 */ /* 0x000ea400080210ff */
[----:B--2---:R-:W-:Y:S05]  /*73b0*/  @!P1 BRA `(.L_x_178) ;  /* 0xfffffffc00f09947 */ /* 0x004fea000383ffff */
[----:B------:R-:W-:Y:S05]  /*73c0*/  BRA `(.L_x_103) ;  /* 0xffffffe800a87947 */ /* 0x000fea000383ffff */
        .weak           $__internal_0_$__cuda_sm10x_tcgen05_guardrail_trap_col_being_dealloced_not_returned_by_alloc
        .type           $__internal_0_$__cuda_sm10x_tcgen05_guardrail_trap_col_being_dealloced_not_returned_by_alloc,@function
        .size           $__internal_0_$__cuda_sm10x_tcgen05_guardrail_trap_col_being_dealloced_not_returned_by_alloc,($__internal_1_$__cuda_sm10x_tcgen05_guardrail_trap_phase_invalid_during_alloc - $__internal_0_$__cuda_sm10x_tcgen05_guardrail_trap_col_being_dealloced_not_returned_by_alloc)
$__internal_0_$__cuda_sm10x_tcgen05_guardrail_trap_col_being_dealloced_not_returned_by_alloc:
[----:B------:R-:W-:Y:S05]  /*73d0*/  BPT.TRAP 0x1 ;  /* 0x000000040000795c */ /* 0x000fea0000300000 */
[----:B------:R-:W-:-:S04]  /*73e0*/  HFMA2 R3, -RZ, RZ, 0, 0 ;  /* 0x00000000ff037431 */ /* 0x000fc800000001ff */
[----:B------:R-:W-:Y:S05]  /*73f0*/  RET.REL.NODEC R2 `(_ZN7cutlass13device_kernelINS_4gemm6kernel13GemmUniversalIN4cute5tupleIJiiiiEEENS1_10collective13CollectiveMmaINS1_35MainloopSm100TmaUmmaWarpSpecializedILi22ELi2ELi4ENS5_IJNS4_1CILi1EEESB_SB_EEEEENS5_IJNSA_ILi64EEENSA_ILi16EEENSA_ILi128EEEEEEaNS5_IJlSB_lEEEaSI_NS4_8TiledMMAINS4_8MMA_AtomIJNS4_15SM100_MMA_S8_SSIaaiLi64ELi16ELNS4_4UMMA5MajorE0ELSN_0ELNSM_8SaturateE0EEEEEENS4_6LayoutISC_NS5_IJNSA_ILi0EEESS_SS_EEEEENS5_IJNS4_10UnderscoreESV_SV_EEEEENS4_13SM90_TMA_LOADENS4_14ComposedLayoutINS4_7SwizzleILi3ELi4ELi3EEENS4_18smem_ptr_flag_bitsILi8EEENSR_INS5_IJNSA_ILi8EEESG_EEENS5_IJSG_SB_EEEEEEEvNS4_8identityESY_S18_vS19_EENS_8epilogue10collective18CollectiveEpilogueINS1B_23Sm100TmaWarpSpecializedILi1ELi1ELi8ELb0ELb0EEEJSH_NS5_IJNSR_ISE_SB_EENSR_ISF_SB_EEEEEaSI_aSI_NS1B_6fusion15FusionCallbacksIS1F_NS1J_17LinearCombinationIaiaiLNS_15FloatRoundStyleE2EEESH_S1I_JEEENS4_5SM1004TMEM4LOAD25SM100_TMEM_LOAD_16dp32b8xESY_NSZ_INS10_ILi0ELi4ELi3EEES13_NSR_INS5_IJS14_SF_EEENS5_IJSF_SB_EEEEEEENS4_39AutoVectorizingCopyWithAssumedAlignmentILi128EEENS4_14SM90_TMA_STOREES1X_S1Z_S1Z_EEEvvEEEEvNT_6ParamsE) ;  /* 0xffffff8c02007950 */ /* 0x000fea0003c3ffff */
        .weak           $__internal_1_$__cuda_sm10x_tcgen05_guardrail_trap_phase_invalid_during_alloc
        .type           $__internal_1_$__cuda_sm10x_tcgen05_guardrail_trap_phase_invalid_during_alloc,@function
        .size           $__internal_1_$__cuda_sm10x_tcgen05_guardrail_trap_phase_invalid_during_alloc,($__internal_2_$__cuda_sm10x_tcgen05_guardrail_trap_unallocated_columns_being_dealloced - $__internal_1_$__cuda_sm10x_tcgen05_guardrail_trap_phase_invalid_during_alloc)
$__internal_1_$__cuda_sm10x_tcgen05_guardrail_trap_phase_invalid_during_alloc:
[----:B------:R-:W-:Y:S05]  /*7400*/  BPT.TRAP 0x1 ;  /* 0x000000040000795c */ /* 0x000fea0000300000 */
[----:B------:R-:W-:-:S04]  /*7410*/  MOV R3, 0x0 ;  /* 0x0000000000037802 */ /* 0x000fc80000000f00 */
[----:B------:R-:W-:Y:S05]  /*7420*/  RET.REL.NODEC R2 `(_ZN7cutlass13device_kernelINS_4gemm6kernel13GemmUniversalIN4cute5tupleIJiiiiEEENS1_10collective13CollectiveMmaINS1_35MainloopSm100TmaUmmaWarpSpecializedILi22ELi2ELi4ENS5_IJNS4_1CILi1EEESB_SB_EEEEENS5_IJNSA_ILi64EEENSA_ILi16EEENSA_ILi128EEEEEEaNS5_IJlSB_lEEEaSI_NS4_8TiledMMAINS4_8MMA_AtomIJNS4_15SM100_MMA_S8_SSIaaiLi64ELi16ELNS4_4UMMA5MajorE0ELSN_0ELNSM_8SaturateE0EEEEEENS4_6LayoutISC_NS5_IJNSA_ILi0EEESS_SS_EEEEENS5_IJNS4_10UnderscoreESV_SV_EEEEENS4_13SM90_TMA_LOADENS4_14ComposedLayoutINS4_7SwizzleILi3ELi4ELi3EEENS4_18smem_ptr_flag_bitsILi8EEENSR_INS5_IJNSA_ILi8EEESG_EEENS5_IJSG_SB_EEEEEEEvNS4_8identityESY_S18_vS19_EENS_8epilogue10collective18CollectiveEpilogueINS1B_23Sm100TmaWarpSpecializedILi1ELi1ELi8ELb0ELb0EEEJSH_NS5_IJNSR_ISE_SB_EENSR_ISF_SB_EEEEEaSI_aSI_NS1B_6fusion15FusionCallbacksIS1F_NS1J_17LinearCombinationIaiaiLNS_15FloatRoundStyleE2EEESH_S1I_JEEENS4_5SM1004TMEM4LOAD25SM100_TMEM_LOAD_16dp32b8xESY_NSZ_INS10_ILi0ELi4ELi3EEES13_NSR_INS5_IJS14_SF_EEENS5_IJSF_SB_EEEEEEENS4_39AutoVectorizingCopyWithAssumedAlignmentILi128EEENS4_14SM90_TMA_STOREES1X_S1Z_S1Z_EEEvvEEEEvNT_6ParamsE) ;  /* 0xffffff8802f47950 */ /* 0x000fea0003c3ffff */
        .weak           $__internal_2_$__cuda_sm10x_tcgen05_guardrail_trap_unallocated_columns_being_dealloced
        .type           $__internal_2_$__cuda_sm10x_tcgen05_guardrail_trap_unallocated_columns_being_dealloced,@function
        .size           $__internal_2_$__cuda_sm10x_tcgen05_guardrail_trap_unallocated_columns_being_dealloced,(.L_x_180 - $__internal_2_$__cuda_sm10x_tcgen05_guardrail_trap_unallocated_columns_being_dealloced)
$__internal_2_$__cuda_sm10x_tcgen05_guardrail_trap_unallocated_columns_being_dealloced:
[----:B------:R-:W-:Y:S05]  /*7430*/  BPT.TRAP 0x1 ;  /* 0x000000040000795c */ /* 0x000fea0000300000 */
[----:B------:R-:W-:-:S04]  /*7440*/  HFMA2 R3, -RZ, RZ, 0, 0 ;  /* 0x00000000ff037431 */ /* 0x000fc800000001ff */
[----:B------:R-:W-:Y:S05]  /*7450*/  RET.REL.NODEC R2 `(_ZN7cutlass13device_kernelINS_4gemm6kernel13GemmUniversalIN4cute5tupleIJiiiiEEENS1_10collective13CollectiveMmaINS1_35MainloopSm100TmaUmmaWarpSpecializedILi22ELi2ELi4ENS5_IJNS4_1CILi1EEESB_SB_EEEEENS5_IJNSA_ILi64EEENSA_ILi16EEENSA_ILi128EEEEEEaNS5_IJlSB_lEEEaSI_NS4_8TiledMMAINS4_8MMA_AtomIJNS4_15SM100_MMA_S8_SSIaaiLi64ELi16ELNS4_4UMMA5MajorE0ELSN_0ELNSM_8SaturateE0EEEEEENS4_6LayoutISC_NS5_IJNSA_ILi0EEESS_SS_EEEEENS5_IJNS4_10UnderscoreESV_SV_EEEEENS4_13SM90_TMA_LOADENS4_14ComposedLayoutINS4_7SwizzleILi3ELi4ELi3EEENS4_18smem_ptr_flag_bitsILi8EEENSR_INS5_IJNSA_ILi8EEESG_EEENS5_IJSG_SB_EEEEEEEvNS4_8identityESY_S18_vS19_EENS_8epilogue10collective18CollectiveEpilogueINS1B_23Sm100TmaWarpSpecializedILi1ELi1ELi8ELb0ELb0EEEJSH_NS5_IJNSR_ISE_SB_EENSR_ISF_SB_EEEEEaSI_aSI_NS1B_6fusion15FusionCallbacksIS1F_NS1J_17LinearCombinationIaiaiLNS_15FloatRoundStyleE2EEESH_S1I_JEEENS4_5SM1004TMEM4LOAD25SM100_TMEM_LOAD_16dp32b8xESY_NSZ_INS10_ILi0ELi4ELi3EEES13_NSR_INS5_IJS14_SF_EEENS5_IJSF_SB_EEEEEEENS4_39AutoVectorizingCopyWithAssumedAlignmentILi128EEENS4_14SM90_TMA_STOREES1X_S1Z_S1Z_EEEvvEEEEvNT_6ParamsE) ;  /* 0xffffff8802e87950 */ /* 0x000fea0003c3ffff */
.L_x_179:
[----:B------:R-:W-:-:S00]  /*7460*/  BRA `(.L_x_179) ;  /* 0xfffffffc00fc7947 */ /* 0x000fc0000383ffff */
[----:B------:R-:W-:-:S00]  /*7470*/  NOP ;  /* 0x0000000000007918 */ /* 0x000fc00000000000 */
        /* <DEDUP_REMOVED lines=8> */
.L_x_180:


//--------------------- .nv.global.init           --------------------------
	.section	.nv.global.init,"aw",@progbits
.nv.global.init:
	.type		$str$26,@object
	.size		$str$26,($str$25 - $str$26)
$str$26:
        /*0000*/ 	.byte	0x2f, 0x74, 0x6d, 0x70, 0x2f, 0x63, 0x75, 0x74, 0x6c, 0x61, 0x73, 0x73, 0x5f, 0x73, 0x77, 0x65
        /*0010*/ 	.byte	0x65, 0x70, 0x5f, 0x73, 0x72, 0x63, 0x2f, 0x69, 0x6e, 0x63, 0x6c, 0x75, 0x64, 0x65, 0x2f, 0x63
        /*0020*/ 	.byte	0x75, 0x74, 0x65, 0x2f, 0x61, 0x74, 0x6f, 0x6d, 0x2f, 0x63, 0x6f, 0x70, 0x79, 0x5f, 0x74, 0x72
        /*0030*/ 	.byte	0x61, 0x69, 0x74, 0x73, 0x5f, 0x73, 0x6d, 0x31, 0x30, 0x30, 0x2e, 0x68, 0x70, 0x70, 0x00
	.type		$str$25,@object
	.size		$str$25,(__unnamed_1 - $str$25)
$str$25:
        /*003f*/ 	.byte	0x28, 0x28, 0x75, 0x69, 0x6e, 0x74, 0x33, 0x32, 0x5f, 0x74, 0x28, 0x74, 0x68, 0x72, 0x65, 0x61
        /*004f*/ 	.byte	0x64, 0x49, 0x64, 0x78, 0x2e, 0x78, 0x29, 0x20, 0x2f, 0x20, 0x33, 0x32, 0x29, 0x20, 0x25, 0x20
        /*005f*/ 	.byte	0x34, 0x29, 0x20, 0x3d, 0x3d, 0x20, 0x28, 0x28, 0x28, 0x74, 0x6d, 0x65, 0x6d, 0x5f, 0x61, 0x64
        /*006f*/ 	.byte	0x64, 0x72, 0x20, 0x3e, 0x3e, 0x20, 0x31, 0x36, 0x29, 0x20, 0x2f, 0x20, 0x33, 0x32, 0x29, 0x20
        /*007f*/ 	.byte	0x25, 0x20, 0x34, 0x29, 0x00
	.type		__unnamed_1,@object
	.size		__unnamed_1,(.L_1 - __unnamed_1)
__unnamed_1:
        /*0084*/ 	.byte	0x63, 0x6f, 0x6e, 0x73, 0x74, 0x65, 0x78, 0x70, 0x72, 0x20, 0x76, 0x6f, 0x69, 0x64, 0x20, 0x63
        /* <DEDUP_REMOVED lines=36> */
        /*02d4*/ 	.byte	0x3a, 0x3a, 0x43, 0x3c, 0x30, 0x3e, 0x3e, 0x3e, 0x3e, 0x5d, 0x00
.L_1:


//--------------------- .nv.shared._ZN7cutlass13device_kernelINS_4gemm6kernel13GemmUniversalIN4cute5tupleIJiiiiEEENS1_10collective13CollectiveMmaINS1_35MainloopSm100TmaUmmaWarpSpecializedILi22ELi2ELi4ENS5_IJNS4_1CILi1EEESB_SB_EEEEENS5_IJNSA_ILi64EEENSA_ILi16EEENSA_ILi128EEEEEEaNS5_IJlSB_lEEEaSI_NS4_8TiledMMAINS4_8MMA_AtomIJNS4_15SM100_MMA_S8_SSIaaiLi64ELi16ELNS4_4UMMA5MajorE0ELSN_0ELNSM_8SaturateE0EEEEEENS4_6LayoutISC_NS5_IJNSA_ILi0EEESS_SS_EEEEENS5_IJNS4_10UnderscoreESV_SV_EEEEENS4_13SM90_TMA_LOADENS4_14ComposedLayoutINS4_7SwizzleILi3ELi4ELi3EEENS4_18smem_ptr_flag_bitsILi8EEENSR_INS5_IJNSA_ILi8EEESG_EEENS5_IJSG_SB_EEEEEEEvNS4_8identityESY_S18_vS19_EENS_8epilogue10collective18CollectiveEpilogueINS1B_23Sm100TmaWarpSpecializedILi1ELi1ELi8ELb0ELb0EEEJSH_NS5_IJNSR_ISE_SB_EENSR_ISF_SB_EEEEEaSI_aSI_NS1B_6fusion15FusionCallbacksIS1F_NS1J_17LinearCombinationIaiaiLNS_15FloatRoundStyleE2EEESH_S1I_JEEENS4_5SM1004TMEM4LOAD25SM100_TMEM_LOAD_16dp32b8xESY_NSZ_INS10_ILi0ELi4ELi3EEES13_NSR_INS5_IJS14_SF_EEENS5_IJSF_SB_EEEEEEENS4_39AutoVectorizingCopyWithAssumedAlignmentILi128EEENS4_14SM90_TMA_STOREES1X_S1Z_S1Z_EEEvvEEEEvNT_6ParamsE --------------------------
	.section	.nv.shared._ZN7cutlass13device_kernelINS_4gemm6kernel13GemmUniversalIN4cute5tupleIJiiiiEEENS1_10collective13CollectiveMmaINS1_35MainloopSm100TmaUmmaWarpSpecializedILi22ELi2ELi4ENS5_IJNS4_1CILi1EEESB_SB_EEEEENS5_IJNSA_ILi64EEENSA_ILi16EEENSA_ILi128EEEEEEaNS5_IJlSB_lEEEaSI_NS4_8TiledMMAINS4_8MMA_AtomIJNS4_15SM100_MMA_S8_SSIaaiLi64ELi16ELNS4_4UMMA5MajorE0ELSN_0ELNSM_8SaturateE0EEEEEENS4_6LayoutISC_NS5_IJNSA_ILi0EEESS_SS_EEEEENS5_IJNS4_10UnderscoreESV_SV_EEEEENS4_13SM90_TMA_LOADENS4_14ComposedLayoutINS4_7SwizzleILi3ELi4ELi3EEENS4_18smem_ptr_flag_bitsILi8EEENSR_INS5_IJNSA_ILi8EEESG_EEENS5_IJSG_SB_EEEEEEEvNS4_8identityESY_S18_vS19_EENS_8epilogue10collective18CollectiveEpilogueINS1B_23Sm100TmaWarpSpecializedILi1ELi1ELi8ELb0ELb0EEEJSH_NS5_IJNSR_ISE_SB_EENSR_ISF_SB_EEEEEaSI_aSI_NS1B_6fusion15FusionCallbacksIS1F_NS1J_17LinearCombinationIaiaiLNS_15FloatRoundStyleE2EEESH_S1I_JEEENS4_5SM1004TMEM4LOAD25SM100_TMEM_LOAD_16dp32b8xESY_NSZ_INS10_ILi0ELi4ELi3EEES13_NSR_INS5_IJS14_SF_EEENS5_IJSF_SB_EEEEEEENS4_39AutoVectorizingCopyWithAssumedAlignmentILi128EEENS4_14SM90_TMA_STOREES1X_S1Z_S1Z_EEEvvEEEEvNT_6ParamsE,"aw",@nobits
	.sectionflags	@""
	.align	16
	.zero		1024


//--------------------- .nv.shared.reserved.0     --------------------------
	.section	.nv.shared.reserved.0,"aw",@nobits
	.weak		__nv_reservedSMEM_offset_0_alias
	.size		__nv_reservedSMEM_offset_0_alias, 0, 64
	.other		__nv_reservedSMEM_offset_0_alias,@"STO_CUDA_RESERVED_SHARED STV_DEFAULT"
__nv_reservedSMEM_offset_0_alias:
	.zero		0
.nv.shared.reserved.0:
	.zero		64
	.weak		__nv_reservedSMEM_tcgen05_partition
	.type		__nv_reservedSMEM_tcgen05_partition,@object
	.size		__nv_reservedSMEM_tcgen05_partition,(.L_0 - __nv_reservedSMEM_tcgen05_partition)
__nv_reservedSMEM_tcgen05_partition:
	.zero		32
.L_0:


//--------------------- .nv.global                --------------------------
	.section	.nv.global,"aw",@nobits
.nv.global:
	.type		_ZN40_INTERNAL_0b68fa59_4_k_cu_5c71a193_338334cute1_E,@object
	.size		_ZN40_INTERNAL_0b68fa59_4_k_cu_5c71a193_338334cute1_E,(_ZN40_INTERNAL_0b68fa59_4_k_cu_5c71a193_338334cuda3std3__45__cpo6cbeginE - _ZN40_INTERNAL_0b68fa59_4_k_cu_5c71a193_338334cute1_E)
_ZN40_INTERNAL_0b68fa59_4_k_cu_5c71a193_338334cute1_E:
	.zero		1
	.type		_ZN40_INTERNAL_0b68fa59_4_k_cu_5c71a193_338334cuda3std3__45__cpo6cbeginE,@object
	.size		_ZN40_INTERNAL_0b68fa59_4_k_cu_5c71a193_338334cuda3std3__45__cpo6cbeginE,(_ZN40_INTERNAL_0b68fa59_4_k_cu_5c71a193_338334cuda3std3__48in_placeE - _ZN40_INTERNAL_0b68fa59_4_k_cu_5c71a193_338334cuda3std3__45__cpo6cbeginE)
_ZN40_INTERNAL_0b68fa59_4_k_cu_5c71a193_338334cuda3std3__45__cpo6cbeginE:
	.zero		1
	.type		_ZN40_INTERNAL_0b68fa59_4_k_cu_5c71a193_338334cuda3std3__48in_placeE,@object
	.size		_ZN40_INTERNAL_0b68fa59_4_k_cu_5c71a193_338334cuda3std3__48in_placeE,(_ZN40_INTERNAL_0b68fa59_4_k_cu_5c71a193_338334cuda3std6ranges3__45__cpo9iter_moveE - _ZN40_INTERNAL_0b68fa59_4_k_cu_5c71a193_338334cuda3std3__48in_placeE)
_ZN40_INTERNAL_0b68fa59_4_k_cu_5c71a193_338334cuda3std3__48in_placeE:
	.zero		1
	.type		_ZN40_INTERNAL_0b68fa59_4_k_cu_5c71a193_338334cuda3std6ranges3__45__cpo9iter_moveE,@object
	.size		_ZN40_INTERNAL_0b68fa59_4_k_cu_5c71a193_338334cuda3std6ranges3__45__cpo9iter_moveE,(_ZN40_INTERNAL_0b68fa59_4_k_cu_5c71a193_338334cuda3std3__45__cpo5beginE - _ZN40_INTERNAL_0b68fa59_4_k_cu_5c71a193_338334cuda3std6ranges3__45__cpo9iter_moveE)
_ZN40_INTERNAL_0b68fa59_4_k_cu_5c71a193_338334cuda3std6ranges3__45__cpo9iter_moveE:
	.zero		1
	.type		_ZN40_INTERNAL_0b68fa59_4_k_cu_5c71a193_338334cuda3std3__45__cpo5beginE,@object
	.size		_ZN40_INTERNAL_0b68fa59_4_k_cu_5c71a193_338334cuda3std3__45__cpo5beginE,(_ZN40_INTERNAL_0b68fa59_4_k_cu_5c71a193_338334cuda3std3__442_GLOBAL__N__0b68fa59_4_k_cu_5c71a193_338336ignoreE - _ZN40_INTERNAL_0b68fa59_4_k_cu_5c71a193_338334cuda3std3__45__cpo5beginE)
_ZN40_INTERNAL_0b68fa59_4_k_cu_5c71a193_338334cuda3std3__45__cpo5beginE:
	.zero		1
	.type		_ZN40_INTERNAL_0b68fa59_4_k_cu_5c71a193_338334cuda3std3__442_GLOBAL__N__0b68fa59_4_k_cu_5c71a193_338336ignoreE,@object
	.size		_ZN40_INTERNAL_0b68fa59_4_k_cu_5c71a193_338334cuda3std3__442_GLOBAL__N__0b68fa59_4_k_cu_5c71a193_338336ignoreE,(_ZN40_INTERNAL_0b68fa59_4_k_cu_5c71a193_338334cute7productE - _ZN40_INTERNAL_0b68fa59_4_k_cu_5c71a193_338334cuda3std3__442_GLOBAL__N__0b68fa59_4_k_cu_5c71a193_338336ignoreE)
_ZN40_INTERNAL_0b68fa59_4_k_cu_5c71a193_338334cuda3std3__442_GLOBAL__N__0b68fa59_4_k_cu_5c71a193_338336ignoreE:
	.zero		1
	.type		_ZN40_INTERNAL_0b68fa59_4_k_cu_5c71a193_338334cute7productE,@object
	.size		_ZN40_INTERNAL_0b68fa59_4_k_cu_5c71a193_338334cute7productE,(_ZN40_INTERNAL_0b68fa59_4_k_cu_5c71a193_338334cuda3std3__45__cpo3endE - _ZN40_INTERNAL_0b68fa59_4_k_cu_5c71a193_338334cute7productE)
_ZN40_INTERNAL_0b68fa59_4_k_cu_5c71a193_338334cute7productE:
	.zero		1
	.type		_ZN40_INTERNAL_0b68fa59_4_k_cu_5c71a193_338334cuda3std3__45__cpo3endE,@object
	.size		_ZN40_INTERNAL_0b68fa59_4_k_cu_5c71a193_338334cuda3std3__45__cpo3endE,(_ZN40_INTERNAL_0b68fa59_4_k_cu_5c71a193_338334cuda3std3__419piecewise_constructE - _ZN40_INTERNAL_0b68fa59_4_k_cu_5c71a193_338334cuda3std3__45__cpo3endE)
_ZN40_INTERNAL_0b68fa59_4_k_cu_5c71a193_338334cuda3std3__45__cpo3endE:
	.zero		1
	.type		_ZN40_INTERNAL_0b68fa59_4_k_cu_5c71a193_338334cuda3std3__419piecewise_constructE,@object
	.size		_ZN40_INTERNAL_0b68fa59_4_k_cu_5c71a193_338334cuda3std3__419piecewise_constructE,(_ZN40_INTERNAL_0b68fa59_4_k_cu_5c71a193_338334cuda3std3__45__cpo4cendE - _ZN40_INTERNAL_0b68fa59_4_k_cu_5c71a193_338334cuda3std3__419piecewise_constructE)
_ZN40_INTERNAL_0b68fa59_4_k_cu_5c71a193_338334cuda3std3__419piecewise_constructE:
	.zero		1
	.type		_ZN40_INTERNAL_0b68fa59_4_k_cu_5c71a193_338334cuda3std3__45__cpo4cendE,@object
	.size		_ZN40_INTERNAL_0b68fa59_4_k_cu_5c71a193_338334cuda3std3__45__cpo4cendE,(_ZN40_INTERNAL_0b68fa59_4_k_cu_5c71a193_338334cuda3std6ranges3__45__cpo4swapE - _ZN40_INTERNAL_0b68fa59_4_k_cu_5c71a193_338334cuda3std3__45__cpo4cendE)
_ZN40_INTERNAL_0b68fa59_4_k_cu_5c71a193_338334cuda3std3__45__cpo4cendE:
	.zero		1
	.type		_ZN40_INTERNAL_0b68fa59_4_k_cu_5c71a193_338334cuda3std6ranges3__45__cpo4swapE,@object
	.size		_ZN40_INTERNAL_0b68fa59_4_k_cu_5c71a193_338334cuda3std6ranges3__45__cpo4swapE,(.L_9 - _ZN40_INTERNAL_0b68fa59_4_k_cu_5c71a193_338334cuda3std6ranges3__45__cpo4swapE)
_ZN40_INTERNAL_0b68fa59_4_k_cu_5c71a193_338334cuda3std6ranges3__45__cpo4swapE:
	.zero		1
.L_9:


//--------------------- .nv.constant0._ZN7cutlass13device_kernelINS_4gemm6kernel13GemmUniversalIN4cute5tupleIJiiiiEEENS1_10collective13CollectiveMmaINS1_35MainloopSm100TmaUmmaWarpSpecializedILi22ELi2ELi4ENS5_IJNS4_1CILi1EEESB_SB_EEEEENS5_IJNSA_ILi64EEENSA_ILi16EEENSA_ILi128EEEEEEaNS5_IJlSB_lEEEaSI_NS4_8TiledMMAINS4_8MMA_AtomIJNS4_15SM100_MMA_S8_SSIaaiLi64ELi16ELNS4_4UMMA5MajorE0ELSN_0ELNSM_8SaturateE0EEEEEENS4_6LayoutISC_NS5_IJNSA_ILi0EEESS_SS_EEEEENS5_IJNS4_10UnderscoreESV_SV_EEEEENS4_13SM90_TMA_LOADENS4_14ComposedLayoutINS4_7SwizzleILi3ELi4ELi3EEENS4_18smem_ptr_flag_bitsILi8EEENSR_INS5_IJNSA_ILi8EEESG_EEENS5_IJSG_SB_EEEEEEEvNS4_8identityESY_S18_vS19_EENS_8epilogue10collective18CollectiveEpilogueINS1B_23Sm100TmaWarpSpecializedILi1ELi1ELi8ELb0ELb0EEEJSH_NS5_IJNSR_ISE_SB_EENSR_ISF_SB_EEEEEaSI_aSI_NS1B_6fusion15FusionCallbacksIS1F_NS1J_17LinearCombinationIaiaiLNS_15FloatRoundStyleE2EEESH_S1I_JEEENS4_5SM1004TMEM4LOAD25SM100_TMEM_LOAD_16dp32b8xESY_NSZ_INS10_ILi0ELi4ELi3EEES13_NSR_INS5_IJS14_SF_EEENS5_IJSF_SB_EEEEEEENS4_39AutoVectorizingCopyWithAssumedAlignmentILi128EEENS4_14SM90_TMA_STOREES1X_S1Z_S1Z_EEEvvEEEEvNT_6ParamsE --------------------------
	.section	.nv.constant0._ZN7cutlass13device_kernelINS_4gemm6kernel13GemmUniversalIN4cute5tupleIJiiiiEEENS1_10collective13CollectiveMmaINS1_35MainloopSm100TmaUmmaWarpSpecializedILi22ELi2ELi4ENS5_IJNS4_1CILi1EEESB_SB_EEEEENS5_IJNSA_ILi64EEENSA_ILi16EEENSA_ILi128EEEEEEaNS5_IJlSB_lEEEaSI_NS4_8TiledMMAINS4_8MMA_AtomIJNS4_15SM100_MMA_S8_SSIaaiLi64ELi16ELNS4_4UMMA5MajorE0ELSN_0ELNSM_8SaturateE0EEEEEENS4_6LayoutISC_NS5_IJNSA_ILi0EEESS_SS_EEEEENS5_IJNS4_10UnderscoreESV_SV_EEEEENS4_13SM90_TMA_LOADENS4_14ComposedLayoutINS4_7SwizzleILi3ELi4ELi3EEENS4_18smem_ptr_flag_bitsILi8EEENSR_INS5_IJNSA_ILi8EEESG_EEENS5_IJSG_SB_EEEEEEEvNS4_8identityESY_S18_vS19_EENS_8epilogue10collective18CollectiveEpilogueINS1B_23Sm100TmaWarpSpecializedILi1ELi1ELi8ELb0ELb0EEEJSH_NS5_IJNSR_ISE_SB_EENSR_ISF_SB_EEEEEaSI_aSI_NS1B_6fusion15FusionCallbacksIS1F_NS1J_17LinearCombinationIaiaiLNS_15FloatRoundStyleE2EEESH_S1I_JEEENS4_5SM1004TMEM4LOAD25SM100_TMEM_LOAD_16dp32b8xESY_NSZ_INS10_ILi0ELi4ELi3EEES13_NSR_INS5_IJS14_SF_EEENS5_IJSF_SB_EEEEEEENS4_39AutoVectorizingCopyWithAssumedAlignmentILi128EEENS4_14SM90_TMA_STOREES1X_S1Z_S1Z_EEEvvEEEEvNT_6ParamsE,"a",@progbits
	.sectionflags	@""
	.align	4
.nv.constant0._ZN7cutlass13device_kernelINS_4gemm6kernel13GemmUniversalIN4cute5tupleIJiiiiEEENS1_10collective13CollectiveMmaINS1_35MainloopSm100TmaUmmaWarpSpecializedILi22ELi2ELi4ENS5_IJNS4_1CILi1EEESB_SB_EEEEENS5_IJNSA_ILi64EEENSA_ILi16EEENSA_ILi128EEEEEEaNS5_IJlSB_lEEEaSI_NS4_8TiledMMAINS4_8MMA_AtomIJNS4_15SM100_MMA_S8_SSIaaiLi64ELi16ELNS4_4UMMA5MajorE0ELSN_0ELNSM_8SaturateE0EEEEEENS4_6LayoutISC_NS5_IJNSA_ILi0EEESS_SS_EEEEENS5_IJNS4_10UnderscoreESV_SV_EEEEENS4_13SM90_TMA_LOADENS4_14ComposedLayoutINS4_7SwizzleILi3ELi4ELi3EEENS4_18smem_ptr_flag_bitsILi8EEENSR_INS5_IJNSA_ILi8EEESG_EEENS5_IJSG_SB_EEEEEEEvNS4_8identityESY_S18_vS19_EENS_8epilogue10collective18CollectiveEpilogueINS1B_23Sm100TmaWarpSpecializedILi1ELi1ELi8ELb0ELb0EEEJSH_NS5_IJNSR_ISE_SB_EENSR_ISF_SB_EEEEEaSI_aSI_NS1B_6fusion15FusionCallbacksIS1F_NS1J_17LinearCombinationIaiaiLNS_15FloatRoundStyleE2EEESH_S1I_JEEENS4_5SM1004TMEM4LOAD25SM100_TMEM_LOAD_16dp32b8xESY_NSZ_INS10_ILi0ELi4ELi3EEES13_NSR_INS5_IJS14_SF_EEENS5_IJSF_SB_EEEEEEENS4_39AutoVectorizingCopyWithAssumedAlignmentILi128EEENS4_14SM90_TMA_STOREES1X_S1Z_S1Z_EEEvvEEEEvNT_6ParamsE:
	.zero		2944


//--------------------- SYMBOLS --------------------------

	.type		.nv.reservedSmem.offset0,@object
	.size		.nv.reservedSmem.offset0,0x4
	.type		.nv.reservedSmem.cap,@object
	.size		.nv.reservedSmem.cap,0x4
	.type		__assertfail,@function
